	.headerflags	@"EF_CUDA_TEXMODE_UNIFIED EF_CUDA_64BIT_ADDRESS EF_CUDA_ACCELERATORS EF_CUDA_SM90 EF_CUDA_VIRTUAL_SM(EF_CUDA_SM90)"
	.elftype	@"ET_EXEC"


//--------------------- .nv.info                  --------------------------
	.section	.nv.info,"",@"SHT_CUDA_INFO"
	.align	4


	//----- nvinfo : EIATTR_REGCOUNT
	.align		4
        /*0000*/ 	.byte	0x04, 0x2f
        /*0002*/ 	.short	(.L_3 - .L_2)
	.align		4
.L_2:
        /*0004*/ 	.word	index@(triton_poi_fused__native_batch_norm_legit_no_training_relu_6)
        /*0008*/ 	.word	0x00000028


	//----- nvinfo : EIATTR_MIN_STACK_SIZE
	.align		4
.L_3:
        /*000c*/ 	.byte	0x04, 0x12
        /*000e*/ 	.short	(.L_5 - .L_4)
	.align		4
.L_4:
        /*0010*/ 	.word	index@(triton_poi_fused__native_batch_norm_legit_no_training_relu_6)
        /*0014*/ 	.word	0x00000000


	//----- nvinfo : EIATTR_FRAME_SIZE
	.align		4
.L_5:
        /*0018*/ 	.byte	0x04, 0x11
        /*001a*/ 	.short	(.L_7 - .L_6)
	.align		4
.L_6:
        /*001c*/ 	.word	index@(triton_poi_fused__native_batch_norm_legit_no_training_relu_6)
        /*0020*/ 	.word	0x00000000


	//----- nvinfo : EIATTR_MIN_STACK_SIZE
	.align		4
.L_7:
        /*0024*/ 	.byte	0x04, 0x12
        /*0026*/ 	.short	(.L_9 - .L_8)
	.align		4
.L_8:
        /*0028*/ 	.word	index@(triton_poi_fused__native_batch_norm_legit_no_training_relu_6)
        /*002c*/ 	.word	0x00000000
.L_9:


//--------------------- .nv.info.triton_poi_fused__native_batch_norm_legit_no_training_relu_6 --------------------------
	.section	.nv.info.triton_poi_fused__native_batch_norm_legit_no_training_relu_6,"",@"SHT_CUDA_INFO"
	.sectionflags	@""
	.align	4


	//----- nvinfo : EIATTR_CUDA_API_VERSION
	.align		4
        /*0000*/ 	.byte	0x04, 0x37
        /*0002*/ 	.short	(.L_11 - .L_10)
.L_10:
        /*0004*/ 	.word	0x0000007c


	//----- nvinfo : EIATTR_KPARAM_INFO
	.align		4
.L_11:
        /*0008*/ 	.byte	0x04, 0x17
        /*000a*/ 	.short	(.L_13 - .L_12)
.L_12:
        /*000c*/ 	.word	0x00000000
        /*0010*/ 	.short	0x0007
        /*0012*/ 	.short	0x0034
        /*0014*/ 	.byte	0x00, 0xf0, 0x11, 0x00


	//----- nvinfo : EIATTR_KPARAM_INFO
	.align		4
.L_13:
        /*0018*/ 	.byte	0x04, 0x17
        /*001a*/ 	.short	(.L_15 - .L_14)
.L_14:
        /*001c*/ 	.word	0x00000000
        /*0020*/ 	.short	0x0006
        /*0022*/ 	.short	0x0030
        /*0024*/ 	.byte	0x00, 0xf0, 0x11, 0x00


	//----- nvinfo : EIATTR_KPARAM_INFO
	.align		4
.L_15:
        /*0028*/ 	.byte	0x04, 0x17
        /*002a*/ 	.short	(.L_17 - .L_16)
.L_16:
        /*002c*/ 	.word	0x00000000
        /*0030*/ 	.short	0x0005
        /*0032*/ 	.short	0x0028
        /*0034*/ 	.byte	0x00, 0xf4, 0x21, 0x00


	//----- nvinfo : EIATTR_KPARAM_INFO
	.align		4
.L_17:
        /*0038*/ 	.byte	0x04, 0x17
        /*003a*/ 	.short	(.L_19 - .L_18)
.L_18:
        /*003c*/ 	.word	0x00000000
        /*0040*/ 	.short	0x0004
        /*0042*/ 	.short	0x0020
        /*0044*/ 	.byte	0x00, 0xf4, 0x21, 0x00


	//----- nvinfo : EIATTR_KPARAM_INFO
	.align		4
.L_19:
        /*0048*/ 	.byte	0x04, 0x17
        /*004a*/ 	.short	(.L_21 - .L_20)
.L_20:
        /*004c*/ 	.word	0x00000000
        /*0050*/ 	.short	0x0003
        /*0052*/ 	.short	0x0018
        /*0054*/ 	.byte	0x00, 0xf4, 0x21, 0x00


	//----- nvinfo : EIATTR_KPARAM_INFO
	.align		4
.L_21:
        /*0058*/ 	.byte	0x04, 0x17
        /*005a*/ 	.short	(.L_23 - .L_22)
.L_22:
        /*005c*/ 	.word	0x00000000
        /*0060*/ 	.short	0x0002
        /*0062*/ 	.short	0x0010
        /*0064*/ 	.byte	0x00, 0xf4, 0x21, 0x00


	//----- nvinfo : EIATTR_KPARAM_INFO
	.align		4
.L_23:
        /*0068*/ 	.byte	0x04, 0x17
        /*006a*/ 	.short	(.L_25 - .L_24)
.L_24:
        /*006c*/ 	.word	0x00000000
        /*0070*/ 	.short	0x0001
        /*0072*/ 	.short	0x0008
        /*0074*/ 	.byte	0x00, 0xf4, 0x21, 0x00


	//----- nvinfo : EIATTR_KPARAM_INFO
	.align		4
.L_25:
        /*0078*/ 	.byte	0x04, 0x17
        /*007a*/ 	.short	(.L_27 - .L_26)
.L_26:
        /*007c*/ 	.word	0x00000000
        /*0080*/ 	.short	0x0000
        /*0082*/ 	.short	0x0000
        /*0084*/ 	.byte	0x00, 0xf4, 0x21, 0x00


	//----- nvinfo : EIATTR_SPARSE_MMA_MASK
	.align		4
.L_27:
        /*0088*/ 	.byte	0x03, 0x50
        /*008a*/ 	.short	0x0000


	//----- nvinfo : EIATTR_MAXREG_COUNT
	.align		4
        /*008c*/ 	.byte	0x03, 0x1b
        /*008e*/ 	.short	0x00ff


	//----- nvinfo : EIATTR_EXIT_INSTR_OFFSETS
	.align		4
        /*0090*/ 	.byte	0x04, 0x1c
        /*0092*/ 	.short	(.L_29 - .L_28)


	//   ....[0]....
.L_28:
        /*0094*/ 	.word	0x00001de0


	//   ....[1]....
        /*0098*/ 	.word	0x00001e80


	//----- nvinfo : EIATTR_REQNTID
	.align		4
.L_29:
        /*009c*/ 	.byte	0x04, 0x10
        /*009e*/ 	.short	(.L_31 - .L_30)
.L_30:
        /*00a0*/ 	.word	0x00000100
        /*00a4*/ 	.word	0x00000001
        /*00a8*/ 	.word	0x00000001


	//----- nvinfo : EIATTR_CBANK_PARAM_SIZE
	.align		4
.L_31:
        /*00ac*/ 	.byte	0x03, 0x19
        /*00ae*/ 	.short	0x0038


	//----- nvinfo : EIATTR_PARAM_CBANK
	.align		4
        /*00b0*/ 	.byte	0x04, 0x0a
        /*00b2*/ 	.short	(.L_33 - .L_32)
	.align		4
.L_32:
        /*00b4*/ 	.word	index@(.nv.constant0.triton_poi_fused__native_batch_norm_legit_no_training_relu_6)
        /*00b8*/ 	.short	0x0210
        /*00ba*/ 	.short	0x0038


	//----- nvinfo : EIATTR_SW_WAR
	.align		4
.L_33:
        /*00bc*/ 	.byte	0x04, 0x36
        /*00be*/ 	.short	(.L_35 - .L_34)
.L_34:
        /*00c0*/ 	.word	0x00000008
.L_35:


//--------------------- .nv.callgraph             --------------------------
	.section	.nv.callgraph,"",@"SHT_CUDA_CALLGRAPH"
	.align	4
	.sectionentsize	8
	.align		4
        /*0000*/ 	.word	0x00000000
	.align		4
        /*0004*/ 	.word	0xffffffff
	.align		4
        /*0008*/ 	.word	0x00000000
	.align		4
        /*000c*/ 	.word	0xfffffffe
	.align		4
        /*0010*/ 	.word	0x00000000
	.align		4
        /*0014*/ 	.word	0xfffffffd
	.align		4
        /*0018*/ 	.word	0x00000000
	.align		4
        /*001c*/ 	.word	0xfffffffc


//--------------------- .nv.constant4             --------------------------
	.section	.nv.constant4,"a",@progbits
	.align	8
	.align		8
.nv.constant4:
        /*0000*/ 	.dword	_$_str
	.align		8
        /*0008*/ 	.dword	_$_str_$_2


//--------------------- .text.triton_poi_fused__native_batch_norm_legit_no_training_relu_6 --------------------------
	.section	.text.triton_poi_fused__native_batch_norm_legit_no_training_relu_6,"ax",@progbits
	.sectionflags	@"SHF_BARRIERS=1"
	.align	128
        .global         triton_poi_fused__native_batch_norm_legit_no_training_relu_6
        .type           triton_poi_fused__native_batch_norm_legit_no_training_relu_6,@function
        .size           triton_poi_fused__native_batch_norm_legit_no_training_relu_6,(.L_x_1 - triton_poi_fused__native_batch_norm_legit_no_training_relu_6)
        .other          triton_poi_fused__native_batch_norm_legit_no_training_relu_6,@"STO_CUDA_ENTRY STV_DEFAULT"
triton_poi_fused__native_batch_norm_legit_no_training_relu_6:
.text.triton_poi_fused__native_batch_norm_legit_no_training_relu_6:
[----:B------:R-:W0:Y:S01]  /*0000*/  LDC R1, c[0x0][0x28] ;  /* 0x00000a00ff017b82 */ /* 0x000e220000000800 */
[----:B------:R-:W1:Y:S01]  /*0010*/  S2R R28, SR_CTAID.Y ;  /* 0x00000000001c7919 */ /* 0x000e620000002600 */
[----:B------:R-:W-:Y:S01]  /*0020*/  ULDC.64 UR6, c[0x0][0x208] ;  /* 0x0000820000067ab9 */ /* 0x000fe20000000a00 */
[----:B------:R-:W-:Y:S02]  /*0030*/  CS2R R8, SRZ ;  /* 0x0000000000087805 */ /* 0x000fe4000001ff00 */
[----:B------:R-:W-:Y:S01]  /*0040*/  CS2R R10, SRZ ;  /* 0x00000000000a7805 */ /* 0x000fe2000001ff00 */
[----:B------:R-:W2:Y:S01]  /*0050*/  S2R R24, SR_TID.X ;  /* 0x0000000000187919 */ /* 0x000ea20000002100 */
[----:B------:R-:W-:Y:S02]  /*0060*/  CS2R R20, SRZ ;  /* 0x0000000000147805 */ /* 0x000fe4000001ff00 */
[----:B------:R-:W-:Y:S01]  /*0070*/  CS2R R22, SRZ ;  /* 0x0000000000167805 */ /* 0x000fe2000001ff00 */
[----:B------:R-:W3:Y:S01]  /*0080*/  S2R R25, SR_CTAID.X ;  /* 0x0000000000197919 */ /* 0x000ee20000002500 */
[----:B-1----:R-:W-:-:S02]  /*0090*/  IMAD.SHL.U32 R28, R28, 0x40, RZ ;  /* 0x000000401c1c7824 */ /* 0x002fc400078e00ff */
[----:B--2---:R-:W-:Y:S01]  /*00a0*/  IMAD.SHL.U32 R3, R24, 0x4, RZ ;  /* 0x0000000418037824 */ /* 0x004fe200078e00ff */
[----:B------:R-:W-:Y:S01]  /*00b0*/  SHF.R.U32.HI R0, RZ, 0x4, R24 ;  /* 0x00000004ff007819 */ /* 0x000fe20000011618 */
[----:B---3--:R-:W-:-:S03]  /*00c0*/  IMAD.SHL.U32 R25, R25, 0x40, RZ ;  /* 0x0000004019197824 */ /* 0x008fc600078e00ff */
[----:B------:R-:W-:Y:S02]  /*00d0*/  LOP3.LUT R3, R28, 0x3c, R3, 0xf8, !PT ;  /* 0x0000003c1c037812 */ /* 0x000fe400078ef803 */
[----:B------:R-:W-:Y:S02]  /*00e0*/  SGXT.U32 R0, R0, 0x4 ;  /* 0x000000040000781a */ /* 0x000fe40000000000 */
[C---:B------:R-:W-:Y:S01]  /*00f0*/  ISETP.GE.AND P0, PT, R3.reuse, 0x600, PT ;  /* 0x000006000300780c */ /* 0x040fe20003f06270 */
[----:B------:R-:W-:Y:S01]  /*0100*/  IMAD.HI R2, R3, 0x2aaaaaab, RZ ;  /* 0x2aaaaaab03027827 */ /* 0x000fe200078e02ff */
[----:B------:R-:W-:Y:S02]  /*0110*/  LOP3.LUT R6, R25, 0x10, R0, 0xfe, !PT ;  /* 0x0000001019067812 */ /* 0x000fe400078efe00 */
[----:B------:R-:W-:Y:S02]  /*0120*/  LOP3.LUT R7, R25, 0x30, R0, 0xfe, !PT ;  /* 0x0000003019077812 */ /* 0x000fe400078efe00 */
[----:B------:R-:W-:-:S02]  /*0130*/  SHF.R.U32.HI R5, RZ, 0x1f, R2 ;  /* 0x0000001fff057819 */ /* 0x000fc40000011602 */
[----:B------:R-:W-:Y:S02]  /*0140*/  ISETP.LT.AND P2, PT, R6, 0x3c1, !P0 ;  /* 0x000003c10600780c */ /* 0x000fe40004741270 */
[----:B------:R-:W-:Y:S02]  /*0150*/  LEA.HI.SX32 R2, R2, R5, 0x1a ;  /* 0x0000000502027211 */ /* 0x000fe400078fd2ff */
[----:B------:R-:W-:Y:S01]  /*0160*/  LOP3.LUT R6, R25, 0x20, R0, 0xfe, !PT ;  /* 0x0000002019067812 */ /* 0x000fe200078efe00 */
[----:B------:R-:W1:Y:S01]  /*0170*/  LDC.64 R4, c[0x0][0x210] ;  /* 0x00008400ff047b82 */ /* 0x000e620000000a00 */
[----:B------:R-:W-:Y:S01]  /*0180*/  LOP3.LUT R0, R25, R0, RZ, 0xfc, !PT ;  /* 0x0000000019007212 */ /* 0x000fe200078efcff */
[----:B------:R-:W-:Y:S01]  /*0190*/  IMAD R29, R2, -0x180, R3 ;  /* 0xfffffe80021d7824 */ /* 0x000fe200078e0203 */
[----:B------:R-:W-:Y:S02]  /*01a0*/  ISETP.LT.AND P3, PT, R6, 0x3c1, !P0 ;  /* 0x000003c10600780c */ /* 0x000fe40004761270 */
[----:B------:R-:W-:Y:S01]  /*01b0*/  ISETP.LT.AND P1, PT, R0, 0x3c1, !P0 ;  /* 0x000003c10000780c */ /* 0x000fe20004721270 */
[----:B------:R-:W-:Y:S01]  /*01c0*/  IMAD R3, R2, 0x5a180, R29 ;  /* 0x0005a18002037824 */ /* 0x000fe200078e021d */
[----:B------:R-:W-:-:S03]  /*01d0*/  ISETP.LT.AND P4, PT, R7, 0x3c1, !P0 ;  /* 0x000003c10700780c */ /* 0x000fc60004781270 */
[----:B------:R-:W-:Y:S02]  /*01e0*/  IMAD R17, R0, 0x180, R3 ;  /* 0x0000018000117824 */ /* 0x000fe400078e0203 */
[----:B------:R-:W2:Y:S02]  /*01f0*/  LDC.64 R2, c[0x0][0x218] ;  /* 0x00008600ff027b82 */ /* 0x000ea40000000a00 */
[C---:B------:R-:W-:Y:S02]  /*0200*/  VIADD R19, R17.reuse, 0x1800 ;  /* 0x0000180011137836 */ /* 0x040fe40000000000 */
[C---:B------:R-:W-:Y:S02]  /*0210*/  VIADD R27, R17.reuse, 0x3000 ;  /* 0x00003000111b7836 */ /* 0x040fe40000000000 */
[----:B------:R-:W-:Y:S01]  /*0220*/  VIADD R31, R17, 0x4800 ;  /* 0x00004800111f7836 */ /* 0x000fe20000000000 */
[----:B------:R-:W-:Y:S02]  /*0230*/  LOP3.LUT R0, R25, 0x3f, R24, 0xf8, !PT ;  /* 0x0000003f19007812 */ /* 0x000fe400078ef818 */
[----:B------:R-:W-:-:S02]  /*0240*/  SHF.R.U32.HI R25, RZ, 0x6, R24 ;  /* 0x00000006ff197819 */ /* 0x000fc40000011618 */
[----:B------:R-:W-:Y:S01]  /*0250*/  CS2R R6, SRZ ;  /* 0x0000000000067805 */ /* 0x000fe2000001ff00 */
[----:B-1----:R-:W-:-:S04]  /*0260*/  IMAD.WIDE R16, R17, 0x4, R4 ;  /* 0x0000000411107825 */ /* 0x002fc800078e0204 */
[----:B--2---:R-:W-:Y:S01]  /*0270*/  IMAD.WIDE R32, R29, 0x4, R2 ;  /* 0x000000041d207825 */ /* 0x004fe200078e0202 */
[----:B------:R-:W-:Y:S01]  /*0280*/  SGXT.U32 R25, R25, 0x2 ;  /* 0x000000021919781a */ /* 0x000fe20000000000 */
[----:B------:R-:W1:Y:S01]  /*0290*/  LDC.64 R2, c[0x0][0x220] ;  /* 0x00008800ff027b82 */ /* 0x000e620000000a00 */
[----:B------:R-:W2:Y:S01]  /*02a0*/  @P1 LDG.E.EL.128 R8, desc[UR6][R16.64] ;  /* 0x0000000610081981 */ /* 0x000ea2000c2e1d00 */
[----:B------:R-:W-:-:S04]  /*02b0*/  IMAD.WIDE R18, R19, 0x4, R4 ;  /* 0x0000000413127825 */ /* 0x000fc800078e0204 */
[----:B------:R-:W-:-:S04]  /*02c0*/  IMAD.WIDE R26, R27, 0x4, R4 ;  /* 0x000000041b1a7825 */ /* 0x000fc800078e0204 */
[----:B------:R-:W-:Y:S01]  /*02d0*/  IMAD.WIDE R30, R31, 0x4, R4 ;  /* 0x000000041f1e7825 */ /* 0x000fe200078e0204 */
[----:B------:R-:W-:Y:S02]  /*02e0*/  CS2R R4, SRZ ;  /* 0x0000000000047805 */ /* 0x000fe4000001ff00 */
[----:B------:R-:W-:Y:S02]  /*02f0*/  LOP3.LUT R28, R25, R28, RZ, 0xfc, !PT ;  /* 0x0000001c191c7212 */ /* 0x000fe400078efcff */
[----:B------:R-:W-:Y:S01]  /*0300*/  CS2R R24, SRZ ;  /* 0x0000000000187805 */ /* 0x000fe2000001ff00 */
[----:B------:R-:W3:Y:S04]  /*0310*/  @P2 LDG.E.EL.128 R20, desc[UR6][R18.64] ;  /* 0x0000000612142981 */ /* 0x000ee8000c2e1d00 */
[----:B------:R4:W5:Y:S01]  /*0320*/  @P3 LDG.E.EL.128 R4, desc[UR6][R26.64] ;  /* 0x000000061a043981 */ /* 0x000962000c2e1d00 */
[----:B-1----:R-:W-:Y:S01]  /*0330*/  IMAD.WIDE R2, R29, 0x4, R2 ;  /* 0x000000041d027825 */ /* 0x002fe200078e0202 */
[----:B0---4-:R-:W-:-:S02]  /*0340*/  CS2R R26, SRZ ;  /* 0x00000000001a7805 */ /* 0x011fc4000001ff00 */
[----:B------:R-:W-:Y:S02]  /*0350*/  CS2R R12, SRZ ;  /* 0x00000000000c7805 */ /* 0x000fe4000001ff00 */
[----:B------:R-:W-:Y:S02]  /*0360*/  CS2R R14, SRZ ;  /* 0x00000000000e7805 */ /* 0x000fe4000001ff00 */
[----:B------:R-:W-:Y:S02]  /*0370*/  CS2R R16, SRZ ;  /* 0x0000000000107805 */ /* 0x000fe4000001ff00 */
[----:B------:R-:W-:Y:S01]  /*0380*/  CS2R R18, SRZ ;  /* 0x0000000000127805 */ /* 0x000fe2000001ff00 */
[----:B------:R0:W4:Y:S04]  /*0390*/  @!P0 LDG.E.EL.128 R24, desc[UR6][R2.64] ;  /* 0x0000000602188981 */ /* 0x000128000c2e1d00 */
[----:B------:R-:W2:Y:S04]  /*03a0*/  @P4 LDG.E.EL.128 R12, desc[UR6][R30.64] ;  /* 0x000000061e0c4981 */ /* 0x000ea8000c2e1d00 */
[----:B------:R-:W2:Y:S01]  /*03b0*/  @!P0 LDG.E.EL.128 R16, desc[UR6][R32.64] ;  /* 0x0000000620108981 */ /* 0x000ea2000c2e1d00 */
[----:B0-----:R-:W-:-:S02]  /*03c0*/  IMAD.MOV.U32 R2, RZ, RZ, 0x3e800000 ;  /* 0x3e800000ff027424 */ /* 0x001fc400078e00ff */
[----:B----4-:R-:W-:Y:S01]  /*03d0*/  FADD R24, R24, 9.9999997473787516356e-06 ;  /* 0x3727c5ac18187421 */ /* 0x010fe20000000000 */
[----:B------:R-:W-:-:S05]  /*03e0*/  FADD R27, R27, 9.9999997473787516356e-06 ;  /* 0x3727c5ac1b1b7421 */ /* 0x000fca0000000000 */
[----:B------:R-:W0:Y:S01]  /*03f0*/  MUFU.SQRT R24, R24 ;  /* 0x0000001800187308 */ /* 0x000e220000002000 */
[C---:B--2---:R-:W-:Y:S01]  /*0400*/  FADD R8, -R16.reuse, R8 ;  /* 0x0000000810087221 */ /* 0x044fe20000000100 */
[C---:B---3--:R-:W-:Y:S01]  /*0410*/  FADD R20, -R16.reuse, R20 ;  /* 0x0000001410147221 */ /* 0x048fe20000000100 */
[C---:B-----5:R-:W-:Y:S01]  /*0420*/  FADD R4, -R16.reuse, R4 ;  /* 0x0000000410047221 */ /* 0x060fe20000000100 */
[----:B------:R-:W-:Y:S01]  /*0430*/  FADD R12, -R16, R12 ;  /* 0x0000000c100c7221 */ /* 0x000fe20000000100 */
[C---:B------:R-:W-:Y:S01]  /*0440*/  FADD R10, -R18.reuse, R10 ;  /* 0x0000000a120a7221 */ /* 0x040fe20000000100 */
[C---:B------:R-:W-:Y:S01]  /*0450*/  FADD R16, -R18.reuse, R22 ;  /* 0x0000001612107221 */ /* 0x040fe20000000100 */
[C---:B------:R-:W-:Y:S01]  /*0460*/  FADD R6, -R18.reuse, R6 ;  /* 0x0000000612067221 */ /* 0x040fe20000000100 */
[----:B------:R-:W-:Y:S02]  /*0470*/  FADD R18, -R18, R14 ;  /* 0x0000000e12127221 */ /* 0x000fe40000000100 */
[----:B------:R-:W1:Y:S01]  /*0480*/  MUFU.SQRT R14, R27 ;  /* 0x0000001b000e7308 */ /* 0x000e620000002000 */
[----:B------:R-:W-:Y:S01]  /*0490*/  FADD R26, R26, 9.9999997473787516356e-06 ;  /* 0x3727c5ac1a1a7421 */ /* 0x000fe20000000000 */
[C---:B------:R-:W-:Y:S01]  /*04a0*/  FADD R9, -R17.reuse, R9 ;  /* 0x0000000911097221 */ /* 0x040fe20000000100 */
[C---:B------:R-:W-:Y:S01]  /*04b0*/  FADD R21, -R17.reuse, R21 ;  /* 0x0000001511157221 */ /* 0x040fe20000000100 */
[C---:B------:R-:W-:Y:S01]  /*04c0*/  FADD R5, -R17.reuse, R5 ;  /* 0x0000000511057221 */ /* 0x040fe20000000100 */
[----:B------:R-:W-:Y:S01]  /*04d0*/  FADD R13, -R17, R13 ;  /* 0x0000000d110d7221 */ /* 0x000fe20000000100 */
[----:B0-----:R-:W-:-:S02]  /*04e0*/  FSETP.GT.AND P6, PT, R24, 8.50705917302346158658e+37, PT ;  /* 0x7e8000001800780b */ /* 0x001fc40003fc4000 */
[----:B------:R-:W0:Y:S01]  /*04f0*/  MUFU.SQRT R17, R26 ;  /* 0x0000001a00117308 */ /* 0x000e220000002000 */
[----:B------:R-:W-:Y:S01]  /*0500*/  FADD R25, R25, 9.9999997473787516356e-06 ;  /* 0x3727c5ac19197421 */ /* 0x000fe20000000000 */
[----:B------:R-:W-:Y:S02]  /*0510*/  FSETP.GEU.AND P1, PT, R24, 1.175494350822287508e-38, PT ;  /* 0x008000001800780b */ /* 0x000fe40003f2e000 */
[----:B-1----:R-:W-:-:S04]  /*0520*/  FSETP.GT.AND P4, PT, R14, 8.50705917302346158658e+37, PT ;  /* 0x7e8000000e00780b */ /* 0x002fc80003f84000 */
[----:B------:R-:W1:Y:S01]  /*0530*/  MUFU.SQRT R25, R25 ;  /* 0x0000001900197308 */ /* 0x000e620000002000 */
[----:B------:R-:W-:Y:S02]  /*0540*/  FSETP.GEU.AND P5, PT, R14, 1.175494350822287508e-38, PT ;  /* 0x008000000e00780b */ /* 0x000fe40003fae000 */
[----:B------:R-:W-:Y:S01]  /*0550*/  FSEL R30, R2, 1, P6 ;  /* 0x3f800000021e7808 */ /* 0x000fe20003000000 */
[----:B------:R-:W-:Y:S01]  /*0560*/  @P6 FMUL R24, R24, 0.25 ;  /* 0x3e80000018186820 */ /* 0x000fe20000400000 */
[----:B0-----:R-:W-:-:S03]  /*0570*/  FSETP.GT.AND P6, PT, R17, 8.50705917302346158658e+37, PT ;  /* 0x7e8000001100780b */ /* 0x001fc60003fc4000 */
[----:B------:R-:W-:Y:S01]  /*0580*/  @!P1 FMUL R24, R24, 16777216 ;  /* 0x4b80000018189820 */ /* 0x000fe20000400000 */
[----:B------:R-:W-:Y:S01]  /*0590*/  @!P1 FMUL R30, R30, 16777216 ;  /* 0x4b8000001e1e9820 */ /* 0x000fe20000400000 */
[----:B------:R-:W-:Y:S01]  /*05a0*/  FSETP.GEU.AND P1, PT, R17, 1.175494350822287508e-38, PT ;  /* 0x008000001100780b */ /* 0x000fe20003f2e000 */
[----:B------:R-:W-:Y:S01]  /*05b0*/  @P4 FMUL R14, R14, 0.25 ;  /* 0x3e8000000e0e4820 */ /* 0x000fe20000400000 */
[----:B-1----:R-:W-:-:S03]  /*05c0*/  FSETP.GT.AND P2, PT, R25, 8.50705917302346158658e+37, PT ;  /* 0x7e8000001900780b */ /* 0x002fc60003f44000 */
[----:B------:R-:W-:Y:S01]  /*05d0*/  @!P5 FMUL R14, R14, 16777216 ;  /* 0x4b8000000e0ed820 */ /* 0x000fe20000400000 */
[----:B------:R-:W-:Y:S02]  /*05e0*/  FSETP.GEU.AND P3, PT, R25, 1.175494350822287508e-38, PT ;  /* 0x008000001900780b */ /* 0x000fe40003f6e000 */
[----:B------:R-:W-:-:S03]  /*05f0*/  @P6 FMUL R17, R17, 0.25 ;  /* 0x3e80000011116820 */ /* 0x000fc60000400000 */
[----:B------:R-:W0:Y:S01]  /*0600*/  MUFU.RCP R14, R14 ;  /* 0x0000000e000e7308 */ /* 0x000e220000001000 */
[C---:B------:R-:W-:Y:S01]  /*0610*/  FADD R11, -R19.reuse, R11 ;  /* 0x0000000b130b7221 */ /* 0x040fe20000000100 */
[C---:B------:R-:W-:Y:S01]  /*0620*/  FADD R22, -R19.reuse, R23 ;  /* 0x0000001713167221 */ /* 0x040fe20000000100 */
[----:B------:R-:W-:Y:S01]  /*0630*/  FADD R7, -R19, R7 ;  /* 0x0000000713077221 */ /* 0x000fe20000000100 */
[----:B------:R-:W-:Y:S01]  /*0640*/  @!P1 FMUL R17, R17, 16777216 ;  /* 0x4b80000011119820 */ /* 0x000fe20000400000 */
[----:B------:R-:W-:Y:S01]  /*0650*/  FADD R19, -R19, R15 ;  /* 0x0000000f13137221 */ /* 0x000fe20000000100 */
[----:B------:R-:W-:Y:S01]  /*0660*/  FSEL R15, R2, 1, P4 ;  /* 0x3f800000020f7808 */ /* 0x000fe20002000000 */
[----:B------:R-:W-:-:S03]  /*0670*/  @P2 FMUL R25, R25, 0.25 ;  /* 0x3e80000019192820 */ /* 0x000fc60000400000 */
[----:B------:R-:W1:Y:S01]  /*0680*/  MUFU.RCP R17, R17 ;  /* 0x0000001100117308 */ /* 0x000e620000001000 */
[----:B------:R-:W-:Y:S01]  /*0690*/  @!P5 FMUL R15, R15, 16777216 ;  /* 0x4b8000000f0fd820 */ /* 0x000fe20000400000 */
[----:B------:R-:W-:-:S03]  /*06a0*/  @!P3 FMUL R25, R25, 16777216 ;  /* 0x4b8000001919b820 */ /* 0x000fc60000400000 */
[----:B0-----:R-:W-:Y:S01]  /*06b0*/  FMUL R26, R14, R15 ;  /* 0x0000000f0e1a7220 */ /* 0x001fe20000400000 */
[C---:B------:R-:W-:Y:S02]  /*06c0*/  FSEL R14, R2.reuse, 1, P6 ;  /* 0x3f800000020e7808 */ /* 0x040fe40003000000 */
[----:B------:R1:W0:Y:S01]  /*06d0*/  MUFU.RCP R34, R25 ;  /* 0x0000001900227308 */ /* 0x0002220000001000 */
[----:B------:R-:W-:Y:S02]  /*06e0*/  FSEL R3, R2, 1, P2 ;  /* 0x3f80000002037808 */ /* 0x000fe40001000000 */
[----:B------:R-:W-:-:S03]  /*06f0*/  @!P1 FMUL R14, R14, 16777216 ;  /* 0x4b8000000e0e9820 */ /* 0x000fc60000400000 */
[----:B------:R-:W-:Y:S01]  /*0700*/  @!P3 FMUL R3, R3, 16777216 ;  /* 0x4b8000000303b820 */ /* 0x000fe20000400000 */
[----:B-1----:R-:W-:Y:S01]  /*0710*/  FMUL R25, R17, R14 ;  /* 0x0000000e11197220 */ /* 0x002fe20000400000 */
[----:B------:R1:W2:Y:S03]  /*0720*/  MUFU.RCP R27, R24 ;  /* 0x00000018001b7308 */ /* 0x0002a60000001000 */
[----:B------:R-:W-:Y:S01]  /*0730*/  FMUL R15, R25, R6 ;  /* 0x00000006190f7220 */ /* 0x000fe20000400000 */
[----:B0-----:R-:W-:Y:S02]  /*0740*/  FMUL R34, R34, R3 ;  /* 0x0000000322227220 */ /* 0x001fe40000400000 */
[----:B------:R-:W0:Y:S01]  /*0750*/  LDC.64 R2, c[0x0][0x228] ;  /* 0x00008a00ff027b82 */ /* 0x000e220000000a00 */
[----:B-1----:R-:W-:-:S07]  /*0760*/  FMUL R24, R26, R7 ;  /* 0x000000071a187220 */ /* 0x002fce0000400000 */
[----:B------:R-:W1:Y:S01]  /*0770*/  LDC.64 R6, c[0x0][0x230] ;  /* 0x00008c00ff067b82 */ /* 0x000e620000000a00 */
[C---:B------:R-:W-:Y:S01]  /*0780*/  FMUL R14, R26.reuse, R19 ;  /* 0x000000131a0e7220 */ /* 0x040fe20000400000 */
[C---:B------:R-:W-:Y:S01]  /*0790*/  FMUL R22, R26.reuse, R22 ;  /* 0x000000161a167220 */ /* 0x040fe20000400000 */
[----:B--2---:R-:W-:Y:S01]  /*07a0*/  FMUL R27, R27, R30 ;  /* 0x0000001e1b1b7220 */ /* 0x004fe20000400000 */
[----:B------:R-:W-:Y:S01]  /*07b0*/  FMUL R26, R26, R11 ;  /* 0x0000000b1a1a7220 */ /* 0x000fe20000400000 */
[C---:B------:R-:W-:Y:S01]  /*07c0*/  FMUL R23, R25.reuse, R18 ;  /* 0x0000001219177220 */ /* 0x040fe20000400000 */
[C---:B------:R-:W-:Y:S01]  /*07d0*/  FMUL R11, R25.reuse, R16 ;  /* 0x00000010190b7220 */ /* 0x040fe20000400000 */
[----:B------:R-:W-:Y:S01]  /*07e0*/  FMUL R25, R25, R10 ;  /* 0x0000000a19197220 */ /* 0x000fe20000400000 */
[C---:B------:R-:W-:Y:S01]  /*07f0*/  FMUL R10, R34.reuse, R13 ;  /* 0x0000000d220a7220 */ /* 0x040fe20000400000 */
[C---:B------:R-:W-:Y:S01]  /*0800*/  FMUL R30, R34.reuse, R5 ;  /* 0x00000005221e7220 */ /* 0x040fe20000400000 */
[C---:B------:R-:W-:Y:S01]  /*0810*/  FMUL R32, R34.reuse, R21 ;  /* 0x0000001522207220 */ /* 0x040fe20000400000 */
[----:B------:R-:W-:Y:S01]  /*0820*/  FMUL R34, R34, R9 ;  /* 0x0000000922227220 */ /* 0x000fe20000400000 */
[C---:B------:R-:W-:Y:S01]  /*0830*/  FMUL R13, R27.reuse, R8 ;  /* 0x000000081b0d7220 */ /* 0x040fe20000400000 */
[----:B------:R-:W-:Y:S01]  /*0840*/  FMUL R31, R27, R4 ;  /* 0x000000041b1f7220 */ /* 0x000fe20000400000 */
[----:B------:R-:W-:-:S02]  /*0850*/  CS2R R16, SRZ ;  /* 0x0000000000107805 */ /* 0x000fc4000001ff00 */
[----:B------:R-:W-:Y:S02]  /*0860*/  CS2R R18, SRZ ;  /* 0x0000000000127805 */ /* 0x000fe4000001ff00 */
[----:B------:R-:W-:Y:S01]  /*0870*/  CS2R R4, SRZ ;  /* 0x0000000000047805 */ /* 0x000fe2000001ff00 */
[----:B0-----:R-:W-:-:S05]  /*0880*/  IMAD.WIDE R2, R29, 0x4, R2 ;  /* 0x000000041d027825 */ /* 0x001fca00078e0202 */
[----:B------:R0:W2:Y:S01]  /*0890*/  @!P0 LDG.E.EL.128 R16, desc[UR6][R2.64] ;  /* 0x0000000602108981 */ /* 0x0000a2000c2e1d00 */
[----:B-1----:R-:W-:Y:S01]  /*08a0*/  IMAD.WIDE R8, R29, 0x4, R6 ;  /* 0x000000041d087825 */ /* 0x002fe200078e0206 */
[----:B------:R-:W-:-:S06]  /*08b0*/  CS2R R6, SRZ ;  /* 0x0000000000067805 */ /* 0x000fcc000001ff00 */
[----:B------:R-:W2:Y:S01]  /*08c0*/  @!P0 LDG.E.EL.128 R4, desc[UR6][R8.64] ;  /* 0x0000000608048981 */ /* 0x000ea2000c2e1d00 */
[----:B0-----:R-:W0:Y:S01]  /*08d0*/  S2R R3, SR_TID.X ;  /* 0x0000000000037919 */ /* 0x001e220000002100 */
[----:B------:R-:W1:Y:S01]  /*08e0*/  S2UR UR5, SR_CgaCtaId ;  /* 0x00000000000579c3 */ /* 0x000e620000008800 */
[C---:B------:R-:W-:Y:S01]  /*08f0*/  FMUL R33, R27.reuse, R20 ;  /* 0x000000141b217220 */ /* 0x040fe20000400000 */
[----:B------:R-:W-:Y:S01]  /*0900*/  FMUL R21, R27, R12 ;  /* 0x0000000c1b157220 */ /* 0x000fe20000400000 */
[----:B------:R-:W-:Y:S02]  /*0910*/  UMOV UR4, 0x400 ;  /* 0x0000040000047882 */ /* 0x000fe40000000000 */
[----:B-1----:R-:W-:Y:S01]  /*0920*/  UPRMT UR4, UR5, 0x654, UR4 ;  /* 0x0000065405047896 */ /* 0x002fe20008000004 */
[----:B------:R-:W-:-:S04]  /*0930*/  ISETP.GE.AND P0, PT, R0, 0x3c1, PT ;  /* 0x000003c10000780c */ /* 0x000fc80003f06270 */
[----:B------:R-:W-:Y:S01]  /*0940*/  ISETP.LT.AND P6, PT, R28, 0x600, !P0 ;  /* 0x000006001c00780c */ /* 0x000fe200047c1270 */
[-CC-:B--2---:R-:W-:Y:S01]  /*0950*/  FFMA R13, R13, R16.reuse, R4.reuse ;  /* 0x000000100d0d7223 */ /* 0x184fe20000000004 */
[-CC-:B------:R-:W-:Y:S01]  /*0960*/  FFMA R12, R33, R16.reuse, R4.reuse ;  /* 0x00000010210c7223 */ /* 0x180fe20000000004 */
[-CC-:B------:R-:W-:Y:S01]  /*0970*/  FFMA R2, R31, R16.reuse, R4.reuse ;  /* 0x000000101f027223 */ /* 0x180fe20000000004 */
[----:B------:R-:W-:Y:S01]  /*0980*/  FFMA R4, R21, R16, R4 ;  /* 0x0000001015047223 */ /* 0x000fe20000000004 */
[-CC-:B------:R-:W-:Y:S01]  /*0990*/  FFMA R34, R34, R17.reuse, R5.reuse ;  /* 0x0000001122227223 */ /* 0x180fe20000000005 */
[-CC-:B------:R-:W-:Y:S01]  /*09a0*/  FFMA R32, R32, R17.reuse, R5.reuse ;  /* 0x0000001120207223 */ /* 0x180fe20000000005 */
[-CC-:B------:R-:W-:Y:S01]  /*09b0*/  FFMA R30, R30, R17.reuse, R5.reuse ;  /* 0x000000111e1e7223 */ /* 0x180fe20000000005 */
[----:B------:R-:W-:Y:S01]  /*09c0*/  FFMA R10, R10, R17, R5 ;  /* 0x000000110a0a7223 */ /* 0x000fe20000000005 */
[-CC-:B------:R-:W-:Y:S01]  /*09d0*/  FFMA R25, R25, R18.reuse, R6.reuse ;  /* 0x0000001219197223 */ /* 0x180fe20000000006 */
[-CC-:B------:R-:W-:Y:S01]  /*09e0*/  FFMA R11, R11, R18.reuse, R6.reuse ;  /* 0x000000120b0b7223 */ /* 0x180fe20000000006 */
[-CC-:B------:R-:W-:Y:S01]  /*09f0*/  FFMA R16, R15, R18.reuse, R6.reuse ;  /* 0x000000120f107223 */ /* 0x180fe20000000006 */
[----:B------:R-:W-:Y:S01]  /*0a00*/  FFMA R23, R23, R18, R6 ;  /* 0x0000001217177223 */ /* 0x000fe20000000006 */
[----:B0-----:R-:W-:Y:S01]  /*0a10*/  IMAD.SHL.U32 R5, R3, 0x100, RZ ;  /* 0x0000010003057824 */ /* 0x001fe200078e00ff */
[----:B------:R-:W-:-:S04]  /*0a20*/  SHF.R.U32.HI R18, RZ, 0x4, R3 ;  /* 0x00000004ff127819 */ /* 0x000fc80000011603 */
[----:B------:R-:W-:Y:S02]  /*0a30*/  SGXT.U32 R18, R18, 0x4 ;  /* 0x000000041212781a */ /* 0x000fe40000000000 */
[----:B------:R-:W-:-:S04]  /*0a40*/  LOP3.LUT R5, R5, 0xf00, RZ, 0xc0, !PT ;  /* 0x00000f0005057812 */ /* 0x000fc800078ec0ff */
[C---:B------:R-:W-:Y:S02]  /*0a50*/  LOP3.LUT R18, R5.reuse, R18, RZ, 0xfc, !PT ;  /* 0x0000001205127212 */ /* 0x040fe400078efcff */
[C---:B------:R-:W-:Y:S02]  /*0a60*/  LEA.HI R21, R5.reuse, UR4, RZ, 0x1c ;  /* 0x0000000405157c11 */ /* 0x040fe4000f8fe0ff */
[C---:B------:R-:W-:Y:S02]  /*0a70*/  LOP3.LUT R6, R5.reuse, 0x40, RZ, 0xfc, !PT ;  /* 0x0000004005067812 */ /* 0x040fe400078efcff */
[C---:B------:R-:W-:Y:S02]  /*0a80*/  LOP3.LUT R8, R5.reuse, 0x80, RZ, 0xfc, !PT ;  /* 0x0000008005087812 */ /* 0x040fe400078efcff */
[----:B------:R-:W-:Y:S02]  /*0a90*/  LOP3.LUT R9, R5, 0xc0, RZ, 0xfc, !PT ;  /* 0x000000c005097812 */ /* 0x000fe400078efcff */
[----:B------:R-:W-:Y:S01]  /*0aa0*/  LOP3.LUT R5, R28, 0x38, RZ, 0xfc, !PT ;  /* 0x000000381c057812 */ /* 0x000fe200078efcff */
[-CC-:B------:R-:W-:Y:S01]  /*0ab0*/  FFMA R26, R26, R19.reuse, R7.reuse ;  /* 0x000000131a1a7223 */ /* 0x180fe20000000007 */
[-CC-:B------:R-:W-:Y:S01]  /*0ac0*/  FFMA R22, R22, R19.reuse, R7.reuse ;  /* 0x0000001316167223 */ /* 0x180fe20000000007 */
[-CC-:B------:R-:W-:Y:S01]  /*0ad0*/  FFMA R20, R24, R19.reuse, R7.reuse ;  /* 0x0000001318147223 */ /* 0x180fe20000000007 */
[----:B------:R-:W-:Y:S01]  /*0ae0*/  FFMA R14, R14, R19, R7 ;  /* 0x000000130e0e7223 */ /* 0x000fe20000000007 */
[----:B------:R-:W-:Y:S01]  /*0af0*/  LEA.HI R7, R6, UR4, RZ, 0x1c ;  /* 0x0000000406077c11 */ /* 0x000fe2000f8fe0ff */
[----:B------:R-:W-:-:S04]  /*0b00*/  IMAD.HI R6, R5, 0x2aaaaaab, RZ ;  /* 0x2aaaaaab05067827 */ /* 0x000fc800078e02ff */
[----:B------:R-:W-:Y:S01]  /*0b10*/  IMAD R24, R18, 0x4, R7 ;  /* 0x0000000412187824 */ /* 0x000fe200078e0207 */
[----:B------:R-:W-:-:S04]  /*0b20*/  SHF.R.U32.HI R7, RZ, 0x1f, R6 ;  /* 0x0000001fff077819 */ /* 0x000fc80000011606 */
[----:B------:R-:W-:-:S05]  /*0b30*/  LEA.HI.SX32 R6, R6, R7, 0x1a ;  /* 0x0000000706067211 */ /* 0x000fca00078fd2ff */
[----:B------:R-:W-:Y:S01]  /*0b40*/  IMAD R7, R6, -0x180, R5 ;  /* 0xfffffe8006077824 */ /* 0x000fe200078e0205 */
[----:B------:R-:W-:-:S03]  /*0b50*/  ISETP.LT.AND P2, PT, R5, 0x600, !P0 ;  /* 0x000006000500780c */ /* 0x000fc60004741270 */
[----:B------:R-:W-:-:S04]  /*0b60*/  IMAD R7, R7, 0x3c1, R0 ;  /* 0x000003c107077824 */ /* 0x000fc800078e0200 */
[----:B------:R-:W-:Y:S01]  /*0b70*/  IMAD R5, R6, 0x10e480, R7 ;  /* 0x0010e48006057824 */ /* 0x000fe200078e0207 */
[----:B------:R-:W-:-:S05]  /*0b80*/  LOP3.LUT R6, R28, 0x34, RZ, 0xfc, !PT ;  /* 0x000000341c067812 */ /* 0x000fca00078efcff */
[----:B------:R-:W-:Y:S01]  /*0b90*/  IMAD.HI R7, R6, 0x2aaaaaab, RZ ;  /* 0x2aaaaaab06077827 */ /* 0x000fe200078e02ff */
[----:B------:R-:W-:-:S04]  /*0ba0*/  LEA.HI R17, R8, UR4, RZ, 0x1c ;  /* 0x0000000408117c11 */ /* 0x000fc8000f8fe0ff */
[----:B------:R-:W-:Y:S02]  /*0bb0*/  SHF.R.U32.HI R8, RZ, 0x1f, R7 ;  /* 0x0000001fff087819 */ /* 0x000fe40000011607 */
[----:B------:R-:W-:Y:S02]  /*0bc0*/  LEA.HI R9, R9, UR4, RZ, 0x1c ;  /* 0x0000000409097c11 */ /* 0x000fe4000f8fe0ff */
[----:B------:R-:W-:Y:S01]  /*0bd0*/  LEA.HI.SX32 R7, R7, R8, 0x1a ;  /* 0x0000000807077211 */ /* 0x000fe200078fd2ff */
[C---:B------:R-:W-:Y:S01]  /*0be0*/  IMAD R21, R18.reuse, 0x4, R21 ;  /* 0x0000000412157824 */ /* 0x040fe200078e0215 */
[----:B------:R-:W-:Y:S01]  /*0bf0*/  FSETP.GEU.AND P1, PT, R13, RZ, PT ;  /* 0x000000ff0d00720b */ /* 0x000fe20003f2e000 */
[C---:B------:R-:W-:Y:S02]  /*0c00*/  IMAD R17, R18.reuse, 0x4, R17 ;  /* 0x0000000412117824 */ /* 0x040fe400078e0211 */
[----:B------:R-:W-:Y:S02]  /*0c10*/  IMAD R18, R18, 0x4, R9 ;  /* 0x0000000412127824 */ /* 0x000fe400078e0209 */
[----:B------:R-:W-:Y:S01]  /*0c20*/  IMAD R9, R7, -0x180, R6 ;  /* 0xfffffe8007097824 */ /* 0x000fe200078e0206 */
[----:B------:R-:W-:-:S02]  /*0c30*/  FSEL R36, R13, RZ, P1 ;  /* 0x000000ff0d247208 */ /* 0x000fc40000800000 */
[----:B------:R-:W-:Y:S01]  /*0c40*/  ISETP.LT.AND P1, PT, R6, 0x600, !P0 ;  /* 0x000006000600780c */ /* 0x000fe20004721270 */
[----:B------:R-:W-:Y:S01]  /*0c50*/  IMAD R8, R9, 0x3c1, R0 ;  /* 0x000003c109087824 */ /* 0x000fe200078e0200 */
[----:B------:R-:W-:-:S03]  /*0c60*/  LOP3.LUT R6, R28, 0x20, RZ, 0xfc, !PT ;  /* 0x000000201c067812 */ /* 0x000fc600078efcff */
[----:B------:R-:W-:Y:S02]  /*0c70*/  IMAD R7, R7, 0x10e480, R8 ;  /* 0x0010e48007077824 */ /* 0x000fe400078e0208 */
[----:B------:R-:W-:-:S05]  /*0c80*/  IMAD.HI R8, R6, 0x2aaaaaab, RZ ;  /* 0x2aaaaaab06087827 */ /* 0x000fca00078e02ff */
[----:B------:R-:W-:Y:S02]  /*0c90*/  SHF.R.U32.HI R9, RZ, 0x1f, R8 ;  /* 0x0000001fff097819 */ /* 0x000fe40000011608 */
[----:B------:R-:W-:Y:S02]  /*0ca0*/  P2R R19, PR, RZ, 0x4 ;  /* 0x00000004ff137803 */ /* 0x000fe40000000000 */
[----:B------:R-:W-:Y:S02]  /*0cb0*/  LEA.HI.SX32 R9, R8, R9, 0x1a ;  /* 0x0000000908097211 */ /* 0x000fe400078fd2ff */
[C---:B------:R-:W-:Y:S02]  /*0cc0*/  FSETP.GEU.AND P2, PT, R34.reuse, RZ, PT ;  /* 0x000000ff2200720b */ /* 0x040fe40003f4e000 */
[----:B------:R-:W-:Y:S01]  /*0cd0*/  FSETP.GEU.AND P3, PT, R25, RZ, PT ;  /* 0x000000ff1900720b */ /* 0x000fe20003f6e000 */
[----:B------:R-:W-:Y:S01]  /*0ce0*/  IMAD R13, R9, -0x180, R6 ;  /* 0xfffffe80090d7824 */ /* 0x000fe200078e0206 */
[----:B------:R-:W-:-:S02]  /*0cf0*/  FSEL R15, R34, RZ, P2 ;  /* 0x000000ff220f7208 */ /* 0x000fc40001000000 */
[----:B------:R-:W-:Y:S01]  /*0d00*/  ISETP.LT.AND P2, PT, R6, 0x600, !P0 ;  /* 0x000006000600780c */ /* 0x000fe20004741270 */
[----:B------:R-:W-:Y:S01]  /*0d10*/  IMAD R6, R13, 0x3c1, R0 ;  /* 0x000003c10d067824 */ /* 0x000fe200078e0200 */
[----:B------:R-:W-:Y:S02]  /*0d20*/  FSEL R8, R25, RZ, P3 ;  /* 0x000000ff19087208 */ /* 0x000fe40001800000 */
[----:B------:R-:W-:Y:S01]  /*0d30*/  FSETP.GEU.AND P4, PT, R26, RZ, PT ;  /* 0x000000ff1a00720b */ /* 0x000fe20003f8e000 */
[----:B------:R-:W-:Y:S01]  /*0d40*/  STS [R21], R36 ;  /* 0x0000002415007388 */ /* 0x000fe20000000800 */
[C---:B------:R-:W-:Y:S01]  /*0d50*/  FSETP.GEU.AND P3, PT, R12.reuse, RZ, PT ;  /* 0x000000ff0c00720b */ /* 0x040fe20003f6e000 */
[----:B------:R-:W-:Y:S02]  /*0d60*/  IMAD R9, R9, 0x10e480, R6 ;  /* 0x0010e48009097824 */ /* 0x000fe400078e0206 */
[----:B------:R0:W-:Y:S01]  /*0d70*/  STS [R24+0x100], R15 ;  /* 0x0001000f18007388 */ /* 0x0001e20000000800 */
[----:B------:R-:W-:-:S02]  /*0d80*/  FSEL R34, R12, RZ, P3 ;  /* 0x000000ff0c227208 */ /* 0x000fc40001800000 */
[----:B------:R-:W-:Y:S02]  /*0d90*/  FSETP.GEU.AND P3, PT, R11, RZ, PT ;  /* 0x000000ff0b00720b */ /* 0x000fe40003f6e000 */
[----:B------:R-:W-:Y:S02]  /*0da0*/  LOP3.LUT R6, R28, 0x30, RZ, 0xfc, !PT ;  /* 0x000000301c067812 */ /* 0x000fe400078efcff */
[----:B0-----:R-:W-:Y:S02]  /*0db0*/  FSEL R15, R26, RZ, P4 ;  /* 0x000000ff1a0f7208 */ /* 0x001fe40002000000 */
[C---:B------:R-:W-:Y:S01]  /*0dc0*/  FSETP.GEU.AND P4, PT, R32.reuse, RZ, PT ;  /* 0x000000ff2000720b */ /* 0x040fe20003f8e000 */
[----:B------:R0:W-:Y:S03]  /*0dd0*/  STS [R17+0x200], R8 ;  /* 0x0002000811007388 */ /* 0x0001e60000000800 */
[----:B------:R-:W-:-:S02]  /*0de0*/  FSEL R25, R32, RZ, P4 ;  /* 0x000000ff20197208 */ /* 0x000fc40002000000 */
[----:B------:R-:W-:Y:S01]  /*0df0*/  FSEL R32, R11, RZ, P3 ;  /* 0x000000ff0b207208 */ /* 0x000fe20001800000 */
[----:B------:R-:W-:Y:S01]  /*0e00*/  IMAD.HI R11, R6, 0x2aaaaaab, RZ ;  /* 0x2aaaaaab060b7827 */ /* 0x000fe200078e02ff */
[C---:B0-----:R-:W-:Y:S02]  /*0e10*/  LOP3.LUT R8, R28.reuse, 0x2c, RZ, 0xfc, !PT ;  /* 0x0000002c1c087812 */ /* 0x041fe400078efcff */
[----:B------:R-:W-:Y:S02]  /*0e20*/  LOP3.LUT R12, R28, 0x1c, RZ, 0xfc, !PT ;  /* 0x0000001c1c0c7812 */ /* 0x000fe400078efcff */
[----:B------:R-:W-:Y:S01]  /*0e30*/  SHF.R.U32.HI R26, RZ, 0x1f, R11 ;  /* 0x0000001fff1a7819 */ /* 0x000fe2000001160b */
[----:B------:R-:W-:Y:S01]  /*0e40*/  IMAD.HI R13, R8, 0x2aaaaaab, RZ ;  /* 0x2aaaaaab080d7827 */ /* 0x000fe200078e02ff */
[----:B------:R0:W-:Y:S02]  /*0e50*/  STS [R18+0x300], R15 ;  /* 0x0003000f12007388 */ /* 0x0001e40000000800 */
[----:B------:R-:W-:-:S02]  /*0e60*/  LEA.HI.SX32 R11, R11, R26, 0x1a ;  /* 0x0000001a0b0b7211 */ /* 0x000fc400078fd2ff */
[----:B------:R-:W-:Y:S01]  /*0e70*/  SHF.R.U32.HI R26, RZ, 0x1f, R13 ;  /* 0x0000001fff1a7819 */ /* 0x000fe2000001160d */
[----:B0-----:R-:W-:-:S03]  /*0e80*/  IMAD.HI R15, R12, 0x2aaaaaab, RZ ;  /* 0x2aaaaaab0c0f7827 */ /* 0x001fc600078e02ff */
[----:B------:R-:W-:Y:S02]  /*0e90*/  LEA.HI.SX32 R13, R13, R26, 0x1a ;  /* 0x0000001a0d0d7211 */ /* 0x000fe400078fd2ff */
[----:B------:R-:W-:Y:S01]  /*0ea0*/  SHF.R.U32.HI R26, RZ, 0x1f, R15 ;  /* 0x0000001fff1a7819 */ /* 0x000fe2000001160f */
[----:B------:R-:W-:Y:S01]  /*0eb0*/  STS [R21+0x40], R34 ;  /* 0x0000402215007388 */ /* 0x000fe20000000800 */
[----:B------:R-:W-:Y:S02]  /*0ec0*/  FSETP.GEU.AND P4, PT, R2, RZ, PT ;  /* 0x000000ff0200720b */ /* 0x000fe40003f8e000 */
[----:B------:R-:W-:Y:S01]  /*0ed0*/  LEA.HI.SX32 R15, R15, R26, 0x1a ;  /* 0x0000001a0f0f7211 */ /* 0x000fe200078fd2ff */
[----:B------:R0:W-:Y:S01]  /*0ee0*/  STS [R24+0x140], R25 ;  /* 0x0001401918007388 */ /* 0x0001e20000000800 */
[----:B------:R-:W-:Y:S02]  /*0ef0*/  FSETP.GEU.AND P5, PT, R22, RZ, PT ;  /* 0x000000ff1600720b */ /* 0x000fe40003fae000 */
[----:B------:R-:W-:-:S02]  /*0f00*/  FSEL R2, R2, RZ, P4 ;  /* 0x000000ff02027208 */ /* 0x000fc40002000000 */
[----:B------:R-:W-:Y:S02]  /*0f10*/  FSETP.GEU.AND P4, PT, R16, RZ, PT ;  /* 0x000000ff1000720b */ /* 0x000fe40003f8e000 */
[----:B------:R-:W-:Y:S01]  /*0f20*/  ISETP.LT.AND P3, PT, R12, 0x600, !P0 ;  /* 0x000006000c00780c */ /* 0x000fe20004761270 */
[----:B0-----:R-:W-:-:S04]  /*0f30*/  IMAD R25, R15, -0x180, R12 ;  /* 0xfffffe800f197824 */ /* 0x001fc800078e020c */
[----:B------:R-:W-:Y:S01]  /*0f40*/  IMAD R12, R25, 0x3c1, R0 ;  /* 0x000003c1190c7824 */ /* 0x000fe200078e0200 */
[----:B------:R-:W-:Y:S02]  /*0f50*/  FSEL R25, R22, RZ, P5 ;  /* 0x000000ff16197208 */ /* 0x000fe40002800000 */
[----:B------:R-:W-:Y:S02]  /*0f60*/  FSETP.GEU.AND P5, PT, R30, RZ, PT ;  /* 0x000000ff1e00720b */ /* 0x000fe40003fae000 */
[----:B------:R-:W-:Y:S02]  /*0f70*/  FSEL R22, R16, RZ, P4 ;  /* 0x000000ff10167208 */ /* 0x000fe40002000000 */
[----:B------:R-:W-:Y:S01]  /*0f80*/  FSETP.GEU.AND P4, PT, R4, RZ, PT ;  /* 0x000000ff0400720b */ /* 0x000fe20003f8e000 */
[----:B------:R-:W-:Y:S01]  /*0f90*/  STS [R17+0x240], R32 ;  /* 0x0002402011007388 */ /* 0x000fe20000000800 */
[----:B------:R-:W-:Y:S01]  /*0fa0*/  FSEL R27, R30, RZ, P5 ;  /* 0x000000ff1e1b7208 */ /* 0x000fe20002800000 */
[----:B------:R-:W-:Y:S01]  /*0fb0*/  IMAD R15, R15, 0x10e480, R12 ;  /* 0x0010e4800f0f7824 */ /* 0x000fe200078e020c */
[----:B------:R-:W-:Y:S01]  /*0fc0*/  FSEL R30, R4, RZ, P4 ;  /* 0x000000ff041e7208 */ /* 0x000fe20002000000 */
[----:B------:R0:W-:Y:S01]  /*0fd0*/  STS [R18+0x340], R25 ;  /* 0x0003401912007388 */ /* 0x0001e20000000800 */
[----:B------:R-:W-:-:S02]  /*0fe0*/  FSETP.GEU.AND P5, PT, R20, RZ, PT ;  /* 0x000000ff1400720b */ /* 0x000fc40003fae000 */
[C---:B------:R-:W-:Y:S01]  /*0ff0*/  LOP3.LUT R4, R28.reuse, 0x28, RZ, 0xfc, !PT ;  /* 0x000000281c047812 */ /* 0x040fe200078efcff */
[----:B------:R1:W-:Y:S01]  /*1000*/  STS [R21+0x80], R2 ;  /* 0x0000800215007388 */ /* 0x0003e20000000800 */
[----:B------:R-:W-:Y:S02]  /*1010*/  LOP3.LUT R12, R28, 0x24, RZ, 0xfc, !PT ;  /* 0x000000241c0c7812 */ /* 0x000fe400078efcff */
[----:B------:R-:W-:Y:S01]  /*1020*/  FSEL R29, R20, RZ, P5 ;  /* 0x000000ff141d7208 */ /* 0x000fe20002800000 */
[----:B------:R-:W-:Y:S01]  /*1030*/  STS [R24+0x180], R27 ;  /* 0x0001801b18007388 */ /* 0x000fe20000000800 */
[----:B------:R-:W-:Y:S01]  /*1040*/  FSETP.GEU.AND P5, PT, R10, RZ, PT ;  /* 0x000000ff0a00720b */ /* 0x000fe20003fae000 */
[----:B0-----:R-:W-:Y:S01]  /*1050*/  IMAD.HI R25, R4, 0x2aaaaaab, RZ ;  /* 0x2aaaaaab04197827 */ /* 0x001fe200078e02ff */
[----:B-1----:R-:W-:Y:S01]  /*1060*/  LOP3.LUT R2, R28, 0x18, RZ, 0xfc, !PT ;  /* 0x000000181c027812 */ /* 0x002fe200078efcff */
[----:B------:R0:W-:Y:S02]  /*1070*/  STS [R17+0x280], R22 ;  /* 0x0002801611007388 */ /* 0x0001e40000000800 */
[----:B------:R-:W-:Y:S01]  /*1080*/  IMAD.HI R16, R12, 0x2aaaaaab, RZ ;  /* 0x2aaaaaab0c107827 */ /* 0x000fe200078e02ff */
[----:B------:R-:W-:Y:S01]  /*1090*/  FSEL R31, R10, RZ, P5 ;  /* 0x000000ff0a1f7208 */ /* 0x000fe20002800000 */
[----:B------:R1:W-:Y:S01]  /*10a0*/  STS [R18+0x380], R29 ;  /* 0x0003801d12007388 */ /* 0x0003e20000000800 */
[----:B------:R-:W-:Y:S01]  /*10b0*/  SHF.R.U32.HI R10, RZ, 0x1f, R25 ;  /* 0x0000001fff0a7819 */ /* 0x000fe20000011619 */
[----:B0-----:R-:W-:Y:S01]  /*10c0*/  IMAD.HI R22, R2, 0x2aaaaaab, RZ ;  /* 0x2aaaaaab02167827 */ /* 0x001fe200078e02ff */
[----:B------:R-:W-:-:S02]  /*10d0*/  SHF.R.U32.HI R27, RZ, 0x1f, R16 ;  /* 0x0000001fff1b7819 */ /* 0x000fc40000011610 */
[----:B------:R-:W-:Y:S02]  /*10e0*/  FSETP.GEU.AND P4, PT, R23, RZ, PT ;  /* 0x000000ff1700720b */ /* 0x000fe40003f8e000 */
[----:B-1----:R-:W-:Y:S01]  /*10f0*/  SHF.R.U32.HI R29, RZ, 0x1f, R22 ;  /* 0x0000001fff1d7819 */ /* 0x002fe20000011616 */
[----:B------:R0:W-:Y:S01]  /*1100*/  STS [R21+0xc0], R30 ;  /* 0x0000c01e15007388 */ /* 0x0001e20000000800 */
[----:B------:R-:W-:Y:S02]  /*1110*/  LEA.HI.SX32 R25, R25, R10, 0x1a ;  /* 0x0000000a19197211 */ /* 0x000fe400078fd2ff */
[----:B------:R-:W-:Y:S02]  /*1120*/  FSEL R10, R23, RZ, P4 ;  /* 0x000000ff170a7208 */ /* 0x000fe40002000000 */
[----:B------:R-:W-:Y:S02]  /*1130*/  FSETP.GEU.AND P4, PT, R14, RZ, PT ;  /* 0x000000ff0e00720b */ /* 0x000fe40003f8e000 */
[----:B0-----:R-:W-:-:S02]  /*1140*/  LEA.HI.SX32 R21, R16, R27, 0x1a ;  /* 0x0000001b10157211 */ /* 0x001fc400078fd2ff */
[----:B------:R-:W-:Y:S02]  /*1150*/  LEA.HI.SX32 R27, R22, R29, 0x1a ;  /* 0x0000001d161b7211 */ /* 0x000fe400078fd2ff */
[----:B------:R-:W-:Y:S02]  /*1160*/  LOP3.LUT R22, R28, 0x10, RZ, 0xfc, !PT ;  /* 0x000000101c167812 */ /* 0x000fe400078efcff */
[----:B------:R-:W-:Y:S02]  /*1170*/  FSEL R35, R14, RZ, P4 ;  /* 0x000000ff0e237208 */ /* 0x000fe40002000000 */
[----:B------:R-:W-:Y:S01]  /*1180*/  LOP3.LUT R14, R28, 0xc, RZ, 0xfc, !PT ;  /* 0x0000000c1c0e7812 */ /* 0x000fe200078efcff */
[----:B------:R-:W-:Y:S01]  /*1190*/  IMAD.HI R29, R22, 0x2aaaaaab, RZ ;  /* 0x2aaaaaab161d7827 */ /* 0x000fe200078e02ff */
[----:B------:R0:W-:Y:S01]  /*11a0*/  STS [R24+0x1c0], R31 ;  /* 0x0001c01f18007388 */ /* 0x0001e20000000800 */
[----:B------:R-:W-:Y:S02]  /*11b0*/  ISETP.LT.AND P4, PT, R2, 0x600, !P0 ;  /* 0x000006000200780c */ /* 0x000fe40004781270 */
[----:B------:R-:W-:Y:S01]  /*11c0*/  IMAD R33, R27, -0x180, R2 ;  /* 0xfffffe801b217824 */ /* 0x000fe200078e0202 */
[----:B------:R-:W-:Y:S01]  /*11d0*/  SHF.R.U32.HI R2, RZ, 0x1f, R29 ;  /* 0x0000001fff027819 */ /* 0x000fe2000001161d */
[----:B0-----:R-:W-:Y:S01]  /*11e0*/  IMAD.HI R31, R14, 0x2aaaaaab, RZ ;  /* 0x2aaaaaab0e1f7827 */ /* 0x001fe200078e02ff */
[----:B------:R-:W-:-:S02]  /*11f0*/  LOP3.LUT R24, R28, 0x8, RZ, 0xfc, !PT ;  /* 0x000000081c187812 */ /* 0x000fc400078efcff */
[----:B------:R-:W-:Y:S01]  /*1200*/  LEA.HI.SX32 R29, R29, R2, 0x1a ;  /* 0x000000021d1d7211 */ /* 0x000fe200078fd2ff */
[----:B------:R-:W-:Y:S01]  /*1210*/  IMAD R16, R33, 0x3c1, R0 ;  /* 0x000003c121107824 */ /* 0x000fe200078e0200 */
[----:B------:R-:W-:Y:S01]  /*1220*/  SHF.R.U32.HI R2, RZ, 0x1f, R31 ;  /* 0x0000001fff027819 */ /* 0x000fe2000001161f */
[----:B------:R-:W-:Y:S01]  /*1230*/  IMAD.HI R33, R24, 0x2aaaaaab, RZ ;  /* 0x2aaaaaab18217827 */ /* 0x000fe200078e02ff */
[----:B------:R0:W-:Y:S02]  /*1240*/  STS [R17+0x2c0], R10 ;  /* 0x0002c00a11007388 */ /* 0x0001e40000000800 */
[----:B------:R-:W-:Y:S02]  /*1250*/  LEA.HI.SX32 R31, R31, R2, 0x1a ;  /* 0x000000021f1f7211 */ /* 0x000fe400078fd2ff */
[----:B------:R-:W-:Y:S02]  /*1260*/  LOP3.LUT R2, R28, 0x4, RZ, 0xfc, !PT ;  /* 0x000000041c027812 */ /* 0x000fe400078efcff */
[----:B0-----:R-:W-:-:S04]  /*1270*/  SHF.R.U32.HI R10, RZ, 0x1f, R33 ;  /* 0x0000001fff0a7819 */ /* 0x001fc80000011621 */
[----:B------:R-:W-:Y:S01]  /*1280*/  LEA.HI.SX32 R33, R33, R10, 0x1a ;  /* 0x0000000a21217211 */ /* 0x000fe200078fd2ff */
[----:B------:R-:W-:-:S05]  /*1290*/  IMAD.HI R10, R2, 0x2aaaaaab, RZ ;  /* 0x2aaaaaab020a7827 */ /* 0x000fca00078e02ff */
[----:B------:R-:W-:-:S04]  /*12a0*/  SHF.R.U32.HI R17, RZ, 0x1f, R10 ;  /* 0x0000001fff117819 */ /* 0x000fc8000001160a */
[----:B------:R-:W-:Y:S01]  /*12b0*/  LEA.HI.SX32 R17, R10, R17, 0x1a ;  /* 0x000000110a117211 */ /* 0x000fe200078fd2ff */
[----:B------:R0:W-:Y:S01]  /*12c0*/  STS [R18+0x3c0], R35 ;  /* 0x0003c02312007388 */ /* 0x0001e20000000800 */
[----:B------:R-:W-:Y:S01]  /*12d0*/  BAR.SYNC.DEFER_BLOCKING 0x0 ;  /* 0x0000000000007b1d */ /* 0x000fe20000010000 */
[----:B------:R-:W-:Y:S02]  /*12e0*/  ISETP.LT.AND P5, PT, R2, 0x600, !P0 ;  /* 0x000006000200780c */ /* 0x000fe400047a1270 */
[----:B0-----:R-:W-:-:S04]  /*12f0*/  IMAD R35, R17, -0x180, R2 ;  /* 0xfffffe8011237824 */ /* 0x001fc800078e0202 */
[----:B------:R-:W-:-:S04]  /*1300*/  IMAD R2, R35, 0x3c1, R0 ;  /* 0x000003c123027824 */ /* 0x000fc800078e0200 */
[----:B------:R-:W-:Y:S02]  /*1310*/  IMAD R35, R17, 0x10e480, R2 ;  /* 0x0010e48011237824 */ /* 0x000fe400078e0202 */
[----:B------:R-:W-:-:S05]  /*1320*/  IMAD.HI R2, R28, 0x2aaaaaab, RZ ;  /* 0x2aaaaaab1c027827 */ /* 0x000fca00078e02ff */
[----:B------:R-:W-:-:S04]  /*1330*/  SHF.R.U32.HI R17, RZ, 0x1f, R2 ;  /* 0x0000001fff117819 */ /* 0x000fc80000011602 */
[----:B------:R-:W-:-:S05]  /*1340*/  LEA.HI.SX32 R17, R2, R17, 0x1a ;  /* 0x0000001102117211 */ /* 0x000fca00078fd2ff */
[----:B------:R-:W-:-:S04]  /*1350*/  IMAD R37, R17, -0x180, R28 ;  /* 0xfffffe8011257824 */ /* 0x000fc800078e021c */
[----:B------:R-:W-:-:S04]  /*1360*/  IMAD R2, R37, 0x3c1, R0 ;  /* 0x000003c125027824 */ /* 0x000fc800078e0200 */
[----:B------:R-:W-:Y:S01]  /*1370*/  IMAD R17, R17, 0x10e480, R2 ;  /* 0x0010e48011117824 */ /* 0x000fe200078e0202 */
[----:B------:R-:W-:-:S04]  /*1380*/  SHF.R.U32.HI R2, RZ, 0x4, R3 ;  /* 0x00000004ff027819 */ /* 0x000fc80000011603 */
[----:B------:R-:W-:Y:S02]  /*1390*/  LOP3.LUT R2, R2, 0xc, RZ, 0xc0, !PT ;  /* 0x0000000c02027812 */ /* 0x000fe400078ec0ff */
[----:B------:R-:W-:-:S03]  /*13a0*/  LOP3.LUT R10, R3, 0xff, RZ, 0xc0, !PT ;  /* 0x000000ff030a7812 */ /* 0x000fc600078ec0ff */
[----:B------:R-:W-:-:S04]  /*13b0*/  VIADD R3, R2, UR4 ;  /* 0x0000000402037c36 */ /* 0x000fc80008000000 */
[----:B------:R-:W-:Y:S02]  /*13c0*/  IMAD R18, R10, 0x4, R3 ;  /* 0x000000040a127824 */ /* 0x000fe400078e0203 */
[----:B------:R-:W0:Y:S03]  /*13d0*/  LDC.64 R2, c[0x0][0x238] ;  /* 0x00008e00ff027b82 */ /* 0x000e260000000a00 */
[----:B------:R-:W1:Y:S01]  /*13e0*/  LDS R37, [R18] ;  /* 0x0000000012257984 */ /* 0x000e620000000800 */
[----:B------:R-:W-:Y:S01]  /*13f0*/  IMAD R27, R27, 0x10e480, R16 ;  /* 0x0010e4801b1b7824 */ /* 0x000fe200078e0210 */
[----:B------:R-:W-:-:S05]  /*1400*/  LOP3.LUT R20, R28, 0x14, RZ, 0xfc, !PT ;  /* 0x000000141c147812 */ /* 0x000fca00078efcff */
[----:B------:R-:W-:-:S04]  /*1410*/  IMAD.HI R26, R20, 0x2aaaaaab, RZ ;  /* 0x2aaaaaab141a7827 */ /* 0x000fc800078e02ff */
[----:B0-----:R-:W-:Y:S01]  /*1420*/  IMAD.WIDE R16, R17, 0x4, R2 ;  /* 0x0000000411107825 */ /* 0x001fe200078e0202 */
[----:B------:R-:W-:-:S04]  /*1430*/  SHF.R.U32.HI R23, RZ, 0x1f, R26 ;  /* 0x0000001fff177819 */ /* 0x000fc8000001161a */
[----:B-1----:R0:W-:Y:S01]  /*1440*/  @P6 STG.E desc[UR6][R16.64], R37 ;  /* 0x0000002510006986 */ /* 0x0021e2000c101906 */
[----:B------:R-:W-:Y:S02]  /*1450*/  ISETP.NE.AND P6, PT, R19, RZ, PT ;  /* 0x000000ff1300720c */ /* 0x000fe40003fc5270 */
[----:B------:R-:W-:-:S04]  /*1460*/  LOP3.LUT R19, R10, 0x100, RZ, 0xfc, !PT ;  /* 0x000001000a137812 */ /* 0x000fc800078efcff */
[----:B------:R-:W-:-:S04]  /*1470*/  SHF.R.U32.HI R19, RZ, 0x4, R19 ;  /* 0x00000004ff137819 */ /* 0x000fc80000011613 */
[----:B------:R-:W-:Y:S02]  /*1480*/  LOP3.LUT R19, R19, 0x1c, RZ, 0xc0, !PT ;  /* 0x0000001c13137812 */ /* 0x000fe400078ec0ff */
[----:B------:R-:W-:-:S03]  /*1490*/  LEA.HI.SX32 R23, R26, R23, 0x1a ;  /* 0x000000171a177211 */ /* 0x000fc600078fd2ff */
[----:B------:R-:W-:-:S04]  /*14a0*/  VIADD R19, R19, UR4 ;  /* 0x0000000413137c36 */ /* 0x000fc80008000000 */
[----:B------:R-:W-:Y:S02]  /*14b0*/  IMAD R26, R10, 0x4, R19 ;  /* 0x000000040a1a7824 */ /* 0x000fe400078e0213 */
[----:B------:R-:W-:-:S04]  /*14c0*/  IMAD.WIDE R18, R35, 0x4, R2 ;  /* 0x0000000423127825 */ /* 0x000fc800078e0202 */
[----:B------:R-:W-:Y:S01]  /*14d0*/  IMAD R35, R33, -0x180, R24 ;  /* 0xfffffe8021237824 */ /* 0x000fe200078e0218 */
[----:B------:R-:W1:Y:S03]  /*14e0*/  LDS R26, [R26+0x400] ;  /* 0x000400001a1a7984 */ /* 0x000e660000000800 */
[----:B0-----:R-:W-:-:S04]  /*14f0*/  IMAD R16, R35, 0x3c1, R0 ;  /* 0x000003c123107824 */ /* 0x001fc800078e0200 */
[----:B------:R-:W-:Y:S01]  /*1500*/  IMAD R17, R33, 0x10e480, R16 ;  /* 0x0010e48021117824 */ /* 0x000fe200078e0210 */
[----:B------:R-:W-:-:S04]  /*1510*/  LOP3.LUT R16, R10, 0x200, RZ, 0xfc, !PT ;  /* 0x000002000a107812 */ /* 0x000fc800078efcff */
[----:B------:R-:W-:-:S04]  /*1520*/  SHF.R.U32.HI R16, RZ, 0x4, R16 ;  /* 0x00000004ff107819 */ /* 0x000fc80000011610 */
[----:B------:R-:W-:-:S05]  /*1530*/  LOP3.LUT R16, R16, 0x2c, RZ, 0xc0, !PT ;  /* 0x0000002c10107812 */ /* 0x000fca00078ec0ff */
[----:B------:R-:W-:-:S04]  /*1540*/  VIADD R33, R16, UR4 ;  /* 0x0000000410217c36 */ /* 0x000fc80008000000 */
[----:B------:R-:W-:-:S06]  /*1550*/  IMAD R33, R10, 0x4, R33 ;  /* 0x000000040a217824 */ /* 0x000fcc00078e0221 */
[----:B------:R-:W0:Y:S04]  /*1560*/  LDS R33, [R33+0x800] ;  /* 0x0008000021217984 */ /* 0x000e280000000800 */
[----:B-1----:R1:W-:Y:S01]  /*1570*/  @P5 STG.E desc[UR6][R18.64], R26 ;  /* 0x0000001a12005986 */ /* 0x0023e2000c101906 */
[----:B------:R-:W-:Y:S01]  /*1580*/  ISETP.LT.AND P5, PT, R24, 0x600, !P0 ;  /* 0x000006001800780c */ /* 0x000fe200047a1270 */
[----:B------:R-:W-:-:S04]  /*1590*/  IMAD.WIDE R16, R17, 0x4, R2 ;  /* 0x0000000411107825 */ /* 0x000fc800078e0202 */
[----:B-1----:R-:W-:-:S08]  /*15a0*/  IMAD R19, R31, -0x180, R14 ;  /* 0xfffffe801f137824 */ /* 0x002fd000078e020e */
[----:B0-----:R-:W-:Y:S01]  /*15b0*/  @P5 STG.E desc[UR6][R16.64], R33 ;  /* 0x0000002110005986 */ /* 0x001fe2000c101906 */
[----:B------:R-:W-:Y:S01]  /*15c0*/  ISETP.LT.AND P5, PT, R14, 0x600, !P0 ;  /* 0x000006000e00780c */ /* 0x000fe200047a1270 */
[----:B------:R-:W-:-:S04]  /*15d0*/  IMAD R14, R19, 0x3c1, R0 ;  /* 0x000003c1130e7824 */ /* 0x000fc800078e0200 */
[----:B------:R-:W-:Y:S01]  /*15e0*/  IMAD R31, R31, 0x10e480, R14 ;  /* 0x0010e4801f1f7824 */ /* 0x000fe200078e020e */
[----:B------:R-:W-:-:S04]  /*15f0*/  LOP3.LUT R14, R10, 0x300, RZ, 0xfc, !PT ;  /* 0x000003000a0e7812 */ /* 0x000fc800078efcff */
[----:B------:R-:W-:-:S04]  /*1600*/  SHF.R.U32.HI R14, RZ, 0x4, R14 ;  /* 0x00000004ff0e7819 */ /* 0x000fc8000001160e */
[----:B------:R-:W-:-:S05]  /*1610*/  LOP3.LUT R14, R14, 0x3c, RZ, 0xc0, !PT ;  /* 0x0000003c0e0e7812 */ /* 0x000fca00078ec0ff */
[----:B------:R-:W-:-:S04]  /*1620*/  VIADD R19, R14, UR4 ;  /* 0x000000040e137c36 */ /* 0x000fc80008000000 */
[----:B------:R-:W-:Y:S02]  /*1630*/  IMAD R18, R10, 0x4, R19 ;  /* 0x000000040a127824 */ /* 0x000fe400078e0213 */
[----:B------:R-:W-:-:S03]  /*1640*/  IMAD R19, R29, -0x180, R22 ;  /* 0xfffffe801d137824 */ /* 0x000fc600078e0216 */
[----:B------:R0:W1:Y:S01]  /*1650*/  LDS R35, [R18+0xc00] ;  /* 0x000c000012237984 */ /* 0x0000620000000800 */
[----:B------:R-:W-:-:S04]  /*1660*/  IMAD R14, R19, 0x3c1, R0 ;  /* 0x000003c1130e7824 */ /* 0x000fc800078e0200 */
[----:B------:R-:W-:Y:S01]  /*1670*/  IMAD R29, R29, 0x10e480, R14 ;  /* 0x0010e4801d1d7824 */ /* 0x000fe200078e020e */
[----:B------:R-:W-:-:S04]  /*1680*/  LOP3.LUT R14, R10, 0x400, RZ, 0xfc, !PT ;  /* 0x000004000a0e7812 */ /* 0x000fc800078efcff */
[----:B------:R-:W-:-:S04]  /*1690*/  SHF.R.U32.HI R14, RZ, 0x4, R14 ;  /* 0x00000004ff0e7819 */ /* 0x000fc8000001160e */
[----:B------:R-:W-:-:S05]  /*16a0*/  LOP3.LUT R14, R14, 0x4c, RZ, 0xc0, !PT ;  /* 0x0000004c0e0e7812 */ /* 0x000fca00078ec0ff */
[----:B------:R-:W-:-:S04]  /*16b0*/  VIADD R19, R14, UR4 ;  /* 0x000000040e137c36 */ /* 0x000fc80008000000 */
[----:B0-----:R-:W-:Y:S02]  /*16c0*/  IMAD R18, R10, 0x4, R19 ;  /* 0x000000040a127824 */ /* 0x001fe400078e0213 */
[----:B------:R-:W-:-:S03]  /*16d0*/  IMAD.WIDE R16, R31, 0x4, R2 ;  /* 0x000000041f107825 */ /* 0x000fc600078e0202 */
[----:B------:R-:W0:Y:S01]  /*16e0*/  LDS R31, [R18+0x1000] ;  /* 0x00100000121f7984 */ /* 0x000e220000000800 */
[----:B------:R-:W-:-:S04]  /*16f0*/  IMAD R19, R23, -0x180, R20 ;  /* 0xfffffe8017137824 */ /* 0x000fc800078e0214 */
[----:B------:R-:W-:Y:S01]  /*1700*/  IMAD R14, R19, 0x3c1, R0 ;  /* 0x000003c1130e7824 */ /* 0x000fe200078e0200 */
[----:B-1----:R1:W-:Y:S01]  /*1710*/  @P5 STG.E desc[UR6][R16.64], R35 ;  /* 0x0000002310005986 */ /* 0x0023e2000c101906 */
[----:B------:R-:W-:Y:S02]  /*1720*/  ISETP.LT.AND P5, PT, R22, 0x600, !P0 ;  /* 0x000006001600780c */ /* 0x000fe400047a1270 */
[----:B------:R-:W-:Y:S01]  /*1730*/  IMAD R23, R23, 0x10e480, R14 ;  /* 0x0010e48017177824 */ /* 0x000fe200078e020e */
[C---:B------:R-:W-:Y:S02]  /*1740*/  LOP3.LUT R14, R10.reuse, 0x500, RZ, 0xfc, !PT ;  /* 0x000005000a0e7812 */ /* 0x040fe400078efcff */
[----:B------:R-:W-:Y:S02]  /*1750*/  LOP3.LUT R19, R10, 0x600, RZ, 0xfc, !PT ;  /* 0x000006000a137812 */ /* 0x000fe400078efcff */
[----:B------:R-:W-:Y:S01]  /*1760*/  SHF.R.U32.HI R14, RZ, 0x4, R14 ;  /* 0x00000004ff0e7819 */ /* 0x000fe2000001160e */
[----:B-1----:R-:W-:-:S03]  /*1770*/  IMAD.WIDE R16, R29, 0x4, R2 ;  /* 0x000000041d107825 */ /* 0x002fc600078e0202 */
[----:B------:R-:W-:Y:S02]  /*1780*/  LOP3.LUT R14, R14, 0x5c, RZ, 0xc0, !PT ;  /* 0x0000005c0e0e7812 */ /* 0x000fe400078ec0ff */
[----:B------:R-:W-:-:S04]  /*1790*/  SHF.R.U32.HI R19, RZ, 0x4, R19 ;  /* 0x00000004ff137819 */ /* 0x000fc80000011613 */
[----:B------:R-:W-:Y:S01]  /*17a0*/  LOP3.LUT R19, R19, 0x6c, RZ, 0xc0, !PT ;  /* 0x0000006c13137812 */ /* 0x000fe200078ec0ff */
[----:B0-----:R0:W-:Y:S01]  /*17b0*/  @P5 STG.E desc[UR6][R16.64], R31 ;  /* 0x0000001f10005986 */ /* 0x0011e2000c101906 */
[----:B------:R-:W-:Y:S02]  /*17c0*/  ISETP.LT.AND P5, PT, R20, 0x600, !P0 ;  /* 0x000006001400780c */ /* 0x000fe400047a1270 */
[----:B------:R-:W-:-:S04]  /*17d0*/  LOP3.LUT R20, R10, 0x700, RZ, 0xfc, !PT ;  /* 0x000007000a147812 */ /* 0x000fc800078efcff */
[----:B------:R-:W-:Y:S02]  /*17e0*/  SHF.R.U32.HI R20, RZ, 0x4, R20 ;  /* 0x00000004ff147819 */ /* 0x000fe40000011614 */
[----:B0-----:R-:W-:Y:S01]  /*17f0*/  IADD3 R17, R14, UR4, RZ ;  /* 0x000000040e117c10 */ /* 0x001fe2000fffe0ff */
[----:B------:R-:W-:Y:S01]  /*1800*/  VIADD R19, R19, UR4 ;  /* 0x0000000413137c36 */ /* 0x000fe20008000000 */
[----:B------:R-:W-:-:S03]  /*1810*/  LOP3.LUT R14, R20, 0x7c, RZ, 0xc0, !PT ;  /* 0x0000007c140e7812 */ /* 0x000fc600078ec0ff */
[----:B------:R-:W-:Y:S02]  /*1820*/  IMAD R20, R10, 0x4, R17 ;  /* 0x000000040a147824 */ /* 0x000fe400078e0211 */
[----:B------:R-:W-:Y:S02]  /*1830*/  VIADD R17, R14, UR4 ;  /* 0x000000040e117c36 */ /* 0x000fe40008000000 */
[C---:B------:R-:W-:Y:S01]  /*1840*/  IMAD R22, R10.reuse, 0x4, R19 ;  /* 0x000000040a167824 */ /* 0x040fe200078e0213 */
[----:B------:R0:W1:Y:S01]  /*1850*/  LDS R29, [R20+0x1400] ;  /* 0x00140000141d7984 */ /* 0x0000620000000800 */
[----:B------:R-:W-:-:S03]  /*1860*/  IMAD R24, R10, 0x4, R17 ;  /* 0x000000040a187824 */ /* 0x000fc600078e0211 */
[----:B------:R2:W3:Y:S04]  /*1870*/  LDS R31, [R22+0x1800] ;  /* 0x00180000161f7984 */ /* 0x0004e80000000800 */
[----:B------:R4:W5:Y:S01]  /*1880*/  LDS R33, [R24+0x1c00] ;  /* 0x001c000018217984 */ /* 0x0009620000000800 */
[----:B------:R-:W-:Y:S01]  /*1890*/  LOP3.LUT R14, R10, 0x800, RZ, 0xfc, !PT ;  /* 0x000008000a0e7812 */ /* 0x000fe200078efcff */
[----:B------:R-:W-:-:S03]  /*18a0*/  IMAD.WIDE R16, R23, 0x4, R2 ;  /* 0x0000000417107825 */ /* 0x000fc600078e0202 */
[----:B------:R-:W-:-:S04]  /*18b0*/  SHF.R.U32.HI R23, RZ, 0x4, R14 ;  /* 0x00000004ff177819 */ /* 0x000fc8000001160e */
[----:B------:R-:W-:Y:S01]  /*18c0*/  LOP3.LUT R23, R23, 0x8c, RZ, 0xc0, !PT ;  /* 0x0000008c17177812 */ /* 0x000fe200078ec0ff */
[--C-:B------:R-:W-:Y:S01]  /*18d0*/  IMAD.WIDE R18, R27, 0x4, R2.reuse ;  /* 0x000000041b127825 */ /* 0x100fe200078e0202 */
[C---:B0-----:R-:W-:Y:S02]  /*18e0*/  LOP3.LUT R20, R10.reuse, 0x900, RZ, 0xfc, !PT ;  /* 0x000009000a147812 */ /* 0x041fe400078efcff */
[C---:B--2---:R-:W-:Y:S01]  /*18f0*/  LOP3.LUT R22, R10.reuse, 0xa00, RZ, 0xfc, !PT ;  /* 0x00000a000a167812 */ /* 0x044fe200078efcff */
[----:B------:R-:W-:Y:S01]  /*1900*/  VIADD R23, R23, UR4 ;  /* 0x0000000417177c36 */ /* 0x000fe20008000000 */
[C---:B----4-:R-:W-:Y:S01]  /*1910*/  LOP3.LUT R24, R10.reuse, 0xb00, RZ, 0xfc, !PT ;  /* 0x00000b000a187812 */ /* 0x050fe200078efcff */
[----:B------:R-:W-:Y:S01]  /*1920*/  IMAD.WIDE R14, R15, 0x4, R2 ;  /* 0x000000040f0e7825 */ /* 0x000fe200078e0202 */
[C---:B------:R-:W-:Y:S02]  /*1930*/  LOP3.LUT R26, R10.reuse, 0xe00, RZ, 0xfc, !PT ;  /* 0x00000e000a1a7812 */ /* 0x040fe400078efcff */
[----:B------:R-:W-:Y:S01]  /*1940*/  SHF.R.U32.HI R20, RZ, 0x4, R20 ;  /* 0x00000004ff147819 */ /* 0x000fe20000011614 */
[----:B------:R-:W-:Y:S01]  /*1950*/  IMAD R23, R10, 0x4, R23 ;  /* 0x000000040a177824 */ /* 0x000fe200078e0217 */
[----:B------:R-:W-:-:S02]  /*1960*/  SHF.R.U32.HI R22, RZ, 0x4, R22 ;  /* 0x00000004ff167819 */ /* 0x000fc40000011616 */
[----:B------:R-:W-:Y:S02]  /*1970*/  SHF.R.U32.HI R24, RZ, 0x4, R24 ;  /* 0x00000004ff187819 */ /* 0x000fe40000011618 */
[----:B------:R-:W-:Y:S01]  /*1980*/  SHF.R.U32.HI R26, RZ, 0x4, R26 ;  /* 0x00000004ff1a7819 */ /* 0x000fe2000001161a */
[----:B------:R-:W0:Y:S04]  /*1990*/  LDS R27, [R23+0x2000] ;  /* 0x00200000171b7984 */ /* 0x000e280000000800 */
[----:B-1----:R1:W-:Y:S01]  /*19a0*/  @P5 STG.E desc[UR6][R16.64], R29 ;  /* 0x0000001d10005986 */ /* 0x0023e2000c101906 */
[----:B------:R-:W-:-:S03]  /*19b0*/  LOP3.LUT R20, R20, 0x9c, RZ, 0xc0, !PT ;  /* 0x0000009c14147812 */ /* 0x000fc600078ec0ff */
[----:B---3--:R2:W-:Y:S01]  /*19c0*/  @P4 STG.E desc[UR6][R18.64], R31 ;  /* 0x0000001f12004986 */ /* 0x0085e2000c101906 */
[----:B------:R-:W-:Y:S02]  /*19d0*/  LOP3.LUT R22, R22, 0xac, RZ, 0xc0, !PT ;  /* 0x000000ac16167812 */ /* 0x000fe400078ec0ff */
[C---:B-1----:R-:W-:Y:S02]  /*19e0*/  LOP3.LUT R16, R10.reuse, 0xc00, RZ, 0xfc, !PT ;  /* 0x00000c000a107812 */ /* 0x042fe400078efcff */
[C---:B------:R-:W-:Y:S02]  /*19f0*/  LOP3.LUT R17, R10.reuse, 0xd00, RZ, 0xfc, !PT ;  /* 0x00000d000a117812 */ /* 0x040fe400078efcff */
[----:B--2---:R-:W-:Y:S02]  /*1a00*/  LOP3.LUT R18, R10, 0xf00, RZ, 0xfc, !PT ;  /* 0x00000f000a127812 */ /* 0x004fe400078efcff */
[----:B------:R-:W-:Y:S02]  /*1a10*/  SHF.R.U32.HI R16, RZ, 0x4, R16 ;  /* 0x00000004ff107819 */ /* 0x000fe40000011610 */
[----:B------:R-:W-:Y:S01]  /*1a20*/  SHF.R.U32.HI R17, RZ, 0x4, R17 ;  /* 0x00000004ff117819 */ /* 0x000fe20000011611 */
[----:B-----5:R1:W-:Y:S01]  /*1a30*/  @P3 STG.E desc[UR6][R14.64], R33 ;  /* 0x000000210e003986 */ /* 0x0203e2000c101906 */
[----:B------:R-:W-:-:S02]  /*1a40*/  LOP3.LUT R24, R24, 0xbc, RZ, 0xc0, !PT ;  /* 0x000000bc18187812 */ /* 0x000fc400078ec0ff */
[----:B------:R-:W-:Y:S02]  /*1a50*/  LOP3.LUT R16, R16, 0xcc, RZ, 0xc0, !PT ;  /* 0x000000cc10107812 */ /* 0x000fe400078ec0ff */
[----:B------:R-:W-:Y:S01]  /*1a60*/  LOP3.LUT R26, R26, 0xec, RZ, 0xc0, !PT ;  /* 0x000000ec1a1a7812 */ /* 0x000fe200078ec0ff */
[----:B------:R-:W-:Y:S01]  /*1a70*/  VIADD R19, R24, UR4 ;  /* 0x0000000418137c36 */ /* 0x000fe20008000000 */
[----:B------:R-:W-:Y:S02]  /*1a80*/  IADD3 R29, R16, UR4, RZ ;  /* 0x00000004101d7c10 */ /* 0x000fe4000fffe0ff */
[----:B-1----:R-:W-:Y:S02]  /*1a90*/  SHF.R.U32.HI R14, RZ, 0x4, R18 ;  /* 0x00000004ff0e7819 */ /* 0x002fe40000011612 */
[----:B------:R-:W-:Y:S01]  /*1aa0*/  LOP3.LUT R18, R17, 0xdc, RZ, 0xc0, !PT ;  /* 0x000000dc11127812 */ /* 0x000fe200078ec0ff */
[----:B------:R-:W-:Y:S02]  /*1ab0*/  VIADD R15, R20, UR4 ;  /* 0x00000004140f7c36 */ /* 0x000fe40008000000 */
[----:B------:R-:W-:-:S02]  /*1ac0*/  VIADD R17, R22, UR4 ;  /* 0x0000000416117c36 */ /* 0x000fc40008000000 */
[----:B------:R-:W-:Y:S02]  /*1ad0*/  VIADD R31, R18, UR4 ;  /* 0x00000004121f7c36 */ /* 0x000fe40008000000 */
[----:B------:R-:W-:Y:S02]  /*1ae0*/  IMAD R15, R10, 0x4, R15 ;  /* 0x000000040a0f7824 */ /* 0x000fe400078e020f */
[----:B------:R-:W-:Y:S02]  /*1af0*/  VIADD R33, R26, UR4 ;  /* 0x000000041a217c36 */ /* 0x000fe40008000000 */
[C---:B------:R-:W-:Y:S01]  /*1b00*/  IMAD R20, R10.reuse, 0x4, R17 ;  /* 0x000000040a147824 */ /* 0x040fe200078e0211 */
[----:B------:R1:W2:Y:S01]  /*1b10*/  LDS R23, [R15+0x2400] ;  /* 0x002400000f177984 */ /* 0x0002a20000000800 */
[C---:B------:R-:W-:Y:S02]  /*1b20*/  IMAD R19, R10.reuse, 0x4, R19 ;  /* 0x000000040a137824 */ /* 0x040fe400078e0213 */
[----:B------:R-:W-:-:S02]  /*1b30*/  IMAD R18, R10, 0x4, R29 ;  /* 0x000000040a127824 */ /* 0x000fc400078e021d */
[C---:B------:R-:W-:Y:S01]  /*1b40*/  IMAD R17, R10.reuse, 0x4, R31 ;  /* 0x000000040a117824 */ /* 0x040fe200078e021f */
[----:B------:R-:W3:Y:S01]  /*1b50*/  LDS R20, [R20+0x2800] ;  /* 0x0028000014147984 */ /* 0x000ee20000000800 */
[----:B------:R-:W-:-:S03]  /*1b60*/  IMAD R16, R10, 0x4, R33 ;  /* 0x000000040a107824 */ /* 0x000fc600078e0221 */
[----:B------:R-:W4:Y:S04]  /*1b70*/  LDS R19, [R19+0x2c00] ;  /* 0x002c000013137984 */ /* 0x000f280000000800 */
[----:B------:R-:W5:Y:S04]  /*1b80*/  LDS R18, [R18+0x3000] ;  /* 0x0030000012127984 */ /* 0x000f680000000800 */
[----:B------:R-:W2:Y:S04]  /*1b90*/  LDS R17, [R17+0x3400] ;  /* 0x0034000011117984 */ /* 0x000ea80000000800 */
[----:B------:R-:W2:Y:S01]  /*1ba0*/  LDS R16, [R16+0x3800] ;  /* 0x0038000010107984 */ /* 0x000ea20000000800 */
[----:B------:R-:W-:-:S05]  /*1bb0*/  LOP3.LUT R14, R14, 0xfc, RZ, 0xc0, !PT ;  /* 0x000000fc0e0e7812 */ /* 0x000fca00078ec0ff */
[----:B------:R-:W-:Y:S02]  /*1bc0*/  VIADD R29, R14, UR4 ;  /* 0x000000040e1d7c36 */ /* 0x000fe40008000000 */
[----:B-1----:R-:W-:Y:S01]  /*1bd0*/  IMAD.WIDE R14, R9, 0x4, R2 ;  /* 0x00000004090e7825 */ /* 0x002fe200078e0202 */
[----:B------:R-:W-:-:S03]  /*1be0*/  ISETP.LT.AND P5, PT, R12, 0x600, !P0 ;  /* 0x000006000c00780c */ /* 0x000fc600047a1270 */
[----:B------:R-:W-:Y:S02]  /*1bf0*/  IMAD R9, R21, -0x180, R12 ;  /* 0xfffffe8015097824 */ /* 0x000fe400078e020c */
[----:B------:R-:W-:Y:S02]  /*1c00*/  IMAD R10, R10, 0x4, R29 ;  /* 0x000000040a0a7824 */ /* 0x000fe400078e021d */
[----:B------:R-:W-:Y:S02]  /*1c10*/  IMAD R31, R25, -0x180, R4 ;  /* 0xfffffe80191f7824 */ /* 0x000fe400078e0204 */
[----:B------:R-:W-:Y:S02]  /*1c20*/  IMAD R12, R9, 0x3c1, R0 ;  /* 0x000003c1090c7824 */ /* 0x000fe400078e0200 */
[----:B------:R-:W-:Y:S01]  /*1c30*/  IMAD R29, R13, -0x180, R8 ;  /* 0xfffffe800d1d7824 */ /* 0x000fe200078e0208 */
[----:B0-----:R0:W-:Y:S01]  /*1c40*/  @P2 STG.E desc[UR6][R14.64], R27 ;  /* 0x0000001b0e002986 */ /* 0x0011e2000c101906 */
[----:B------:R-:W-:Y:S01]  /*1c50*/  IMAD R9, R11, -0x180, R6 ;  /* 0xfffffe800b097824 */ /* 0x000fe200078e0206 */
[----:B------:R-:W-:Y:S01]  /*1c60*/  ISETP.LT.AND P4, PT, R4, 0x600, !P0 ;  /* 0x000006000400780c */ /* 0x000fe20004781270 */
[----:B------:R-:W-:Y:S01]  /*1c70*/  IMAD R4, R31, 0x3c1, R0 ;  /* 0x000003c11f047824 */ /* 0x000fe200078e0200 */
[----:B------:R-:W-:Y:S01]  /*1c80*/  ISETP.LT.AND P2, PT, R6, 0x600, !P0 ;  /* 0x000006000600780c */ /* 0x000fe20004741270 */
[----:B------:R-:W-:Y:S01]  /*1c90*/  IMAD R21, R21, 0x10e480, R12 ;  /* 0x0010e48015157824 */ /* 0x000fe200078e020c */
[----:B------:R-:W-:Y:S01]  /*1ca0*/  ISETP.LT.AND P3, PT, R8, 0x600, !P0 ;  /* 0x000006000800780c */ /* 0x000fe20004761270 */
[--C-:B------:R-:W-:Y:S01]  /*1cb0*/  IMAD R6, R29, 0x3c1, R0.reuse ;  /* 0x000003c11d067824 */ /* 0x100fe200078e0200 */
[----:B------:R-:W-:Y:S01]  /*1cc0*/  LOP3.LUT R28, R28, 0x3c, RZ, 0xfc, !PT ;  /* 0x0000003c1c1c7812 */ /* 0x000fe200078efcff */
[----:B------:R-:W-:-:S02]  /*1cd0*/  IMAD R12, R9, 0x3c1, R0 ;  /* 0x000003c1090c7824 */ /* 0x000fc400078e0200 */
[----:B------:R-:W-:Y:S01]  /*1ce0*/  IMAD R25, R25, 0x10e480, R4 ;  /* 0x0010e48019197824 */ /* 0x000fe200078e0204 */
[----:B------:R-:W-:Y:S01]  /*1cf0*/  ISETP.LT.AND P0, PT, R28, 0x600, !P0 ;  /* 0x000006001c00780c */ /* 0x000fe20004701270 */
[----:B0-----:R-:W-:Y:S02]  /*1d00*/  IMAD R15, R13, 0x10e480, R6 ;  /* 0x0010e4800d0f7824 */ /* 0x001fe400078e0206 */
[----:B------:R-:W-:Y:S02]  /*1d10*/  IMAD R11, R11, 0x10e480, R12 ;  /* 0x0010e4800b0b7824 */ /* 0x000fe400078e020c */
[----:B------:R-:W-:-:S04]  /*1d20*/  IMAD.WIDE R8, R21, 0x4, R2 ;  /* 0x0000000415087825 */ /* 0x000fc800078e0202 */
[--C-:B------:R-:W-:Y:S01]  /*1d30*/  IMAD.WIDE R12, R25, 0x4, R2.reuse ;  /* 0x00000004190c7825 */ /* 0x100fe200078e0202 */
[----:B--2---:R0:W-:Y:S03]  /*1d40*/  @P5 STG.E desc[UR6][R8.64], R23 ;  /* 0x0000001708005986 */ /* 0x0041e6000c101906 */
[--C-:B------:R-:W-:Y:S01]  /*1d50*/  IMAD.WIDE R14, R15, 0x4, R2.reuse ;  /* 0x000000040f0e7825 */ /* 0x100fe200078e0202 */
[----:B---3--:R0:W-:Y:S03]  /*1d60*/  @P4 STG.E desc[UR6][R12.64], R20 ;  /* 0x000000140c004986 */ /* 0x0081e6000c101906 */
[--C-:B------:R-:W-:Y:S01]  /*1d70*/  IMAD.WIDE R24, R11, 0x4, R2.reuse ;  /* 0x000000040b187825 */ /* 0x100fe200078e0202 */
[----:B----4-:R0:W-:Y:S03]  /*1d80*/  @P3 STG.E desc[UR6][R14.64], R19 ;  /* 0x000000130e003986 */ /* 0x0101e6000c101906 */
[--C-:B------:R-:W-:Y:S01]  /*1d90*/  IMAD.WIDE R6, R7, 0x4, R2.reuse ;  /* 0x0000000407067825 */ /* 0x100fe200078e0202 */
[----:B-----5:R0:W-:Y:S03]  /*1da0*/  @P2 STG.E desc[UR6][R24.64], R18 ;  /* 0x0000001218002986 */ /* 0x0201e6000c101906 */
[----:B------:R-:W-:Y:S01]  /*1db0*/  IMAD.WIDE R4, R5, 0x4, R2 ;  /* 0x0000000405047825 */ /* 0x000fe200078e0202 */
[----:B------:R0:W-:Y:S04]  /*1dc0*/  @P1 STG.E desc[UR6][R6.64], R17 ;  /* 0x0000001106001986 */ /* 0x0001e8000c101906 */
[----:B------:R0:W-:Y:S02]  /*1dd0*/  @P6 STG.E desc[UR6][R4.64], R16 ;  /* 0x0000001004006986 */ /* 0x0001e4000c101906 */
[----:B0-----:R-:W-:Y:S05]  /*1de0*/  @!P0 EXIT ;  /* 0x000000000000894d */ /* 0x001fea0003800000 */
[----:B0-----:R-:W0:Y:S01]  /*1df0*/  LDS R9, [R10+0x3c00] ;  /* 0x003c00000a097984 */ /* 0x001e220000000800 */
[----:B------:R-:W-:-:S05]  /*1e00*/  IMAD.HI R4, R28, 0x2aaaaaab, RZ ;  /* 0x2aaaaaab1c047827 */ /* 0x000fca00078e02ff */
[----:B------:R-:W-:-:S04]  /*1e10*/  SHF.R.U32.HI R5, RZ, 0x1f, R4 ;  /* 0x0000001fff057819 */ /* 0x000fc80000011604 */
[----:B------:R-:W-:-:S05]  /*1e20*/  LEA.HI.SX32 R5, R4, R5, 0x1a ;  /* 0x0000000504057211 */ /* 0x000fca00078fd2ff */
[----:B------:R-:W-:-:S04]  /*1e30*/  IMAD R7, R5, -0x180, R28 ;  /* 0xfffffe8005077824 */ /* 0x000fc800078e021c */
[----:B------:R-:W-:-:S04]  /*1e40*/  IMAD R0, R7, 0x3c1, R0 ;  /* 0x000003c107007824 */ /* 0x000fc800078e0200 */
[----:B------:R-:W-:-:S04]  /*1e50*/  IMAD R5, R5, 0x10e480, R0 ;  /* 0x0010e48005057824 */ /* 0x000fc800078e0200 */
[----:B------:R-:W-:-:S05]  /*1e60*/  IMAD.WIDE R2, R5, 0x4, R2 ;  /* 0x0000000405027825 */ /* 0x000fca00078e0202 */
[----:B0-----:R-:W-:Y:S01]  /*1e70*/  STG.E desc[UR6][R2.64], R9 ;  /* 0x0000000902007986 */ /* 0x001fe2000c101906 */
[----:B------:R-:W-:Y:S05]  /*1e80*/  EXIT ;  /* 0x000000000000794d */ /* 0x000fea0003800000 */
.L_x_0:
[----:B------:R-:W-:-:S00]  /*1e90*/  BRA `(.L_x_0) ;  /* 0xfffffffc00fc7947 */ /* 0x000fc0000383ffff */
[----:B------:R-:W-:-:S00]  /*1ea0*/  NOP ;  /* 0x0000000000007918 */ /* 0x000fc00000000000 */
        /* <DEDUP_REMOVED lines=13> */
.L_x_1:


//--------------------- .nv.global.init           --------------------------
	.section	.nv.global.init,"aw",@progbits
.nv.global.init:
	.type		_$_str,@object
	.size		_$_str,(_$_str_$_2 - _$_str)
_$_str:
        /*0000*/ 	.byte	0x5f, 0x5f, 0x43, 0x55, 0x44, 0x41, 0x5f, 0x46, 0x54, 0x5a, 0x00
	.type		_$_str_$_2,@object
	.size		_$_str_$_2,(.L_1 - _$_str_$_2)
_$_str_$_2:
        /*000b*/ 	.byte	0x5f, 0x5f, 0x43, 0x55, 0x44, 0x41, 0x5f, 0x50, 0x52, 0x45, 0x43, 0x5f, 0x53, 0x51, 0x52, 0x54
        /*001b*/ 	.byte	0x00
.L_1:


//--------------------- .nv.shared.triton_poi_fused__native_batch_norm_legit_no_training_relu_6 --------------------------
	.section	.nv.shared.triton_poi_fused__native_batch_norm_legit_no_training_relu_6,"aw",@nobits
	.sectionflags	@""
	.align	16
	.zero		1024


//--------------------- .nv.constant0.triton_poi_fused__native_batch_norm_legit_no_training_relu_6 --------------------------
	.section	.nv.constant0.triton_poi_fused__native_batch_norm_legit_no_training_relu_6,"a",@progbits
	.sectionflags	@""
	.align	4
.nv.constant0.triton_poi_fused__native_batch_norm_legit_no_training_relu_6:
	.zero		584
